//
// Generated by NVIDIA NVVM Compiler
//
// Compiler Build ID: CL-36424714
// Cuda compilation tools, release 13.0, V13.0.88
// Based on NVVM 20.0.0
//

.version 9.0
.target sm_100
.address_size 64

	// .globl	_Z15multi_no_sharedPfS_S_m
.extern .shared .align 16 .b8 shared_mem[];

.visible .entry _Z15multi_no_sharedPfS_S_m(
	.param .u64 .ptr .align 1 _Z15multi_no_sharedPfS_S_m_param_0,
	.param .u64 .ptr .align 1 _Z15multi_no_sharedPfS_S_m_param_1,
	.param .u64 .ptr .align 1 _Z15multi_no_sharedPfS_S_m_param_2,
	.param .u64 _Z15multi_no_sharedPfS_S_m_param_3
)
{
	.reg .pred 	%p<9>;
	.reg .b32 	%r<14>;
	.reg .b32 	%f<31>;
	.reg .b64 	%rd<51>;

	ld.param.u64 	%rd26, [_Z15multi_no_sharedPfS_S_m_param_0];
	ld.param.u64 	%rd27, [_Z15multi_no_sharedPfS_S_m_param_1];
	ld.param.u64 	%rd28, [_Z15multi_no_sharedPfS_S_m_param_2];
	ld.param.u64 	%rd25, [_Z15multi_no_sharedPfS_S_m_param_3];
	cvta.to.global.u64 	%rd1, %rd27;
	cvta.to.global.u64 	%rd2, %rd26;
	cvta.to.global.u64 	%rd29, %rd28;
	mov.u32 	%r1, %ntid.x;
	mov.u32 	%r2, %nctaid.x;
	mul.lo.s32 	%r3, %r1, %r2;
	cvt.u64.u32 	%rd3, %r3;
	mov.u32 	%r4, %ctaid.x;
	mov.u32 	%r5, %tid.x;
	mad.lo.s32 	%r6, %r4, %r1, %r5;
	mov.u32 	%r7, %ctaid.y;
	mov.u32 	%r8, %ntid.y;
	mov.u32 	%r9, %tid.y;
	mad.lo.s32 	%r10, %r7, %r8, %r9;
	cvt.u64.u32 	%rd4, %r10;
	mul.wide.u32 	%rd5, %r6, %r3;
	add.s64 	%rd30, %rd5, %rd4;
	shl.b64 	%rd31, %rd30, 2;
	add.s64 	%rd6, %rd29, %rd31;
	mov.b32 	%r11, 0;
	st.global.u32 	[%rd6], %r11;
	setp.eq.s64 	%p1, %rd25, 0;
	@%p1 bra 	$L__BB0_11;
	and.b64  	%rd7, %rd3, 3;
	and.b64  	%rd8, %rd3, 4294967292;
	shl.b64 	%rd33, %rd4, 2;
	add.s64 	%rd9, %rd1, %rd33;
	shl.b64 	%rd10, %rd3, 4;
	shl.b64 	%rd34, %rd5, 2;
	add.s64 	%rd35, %rd34, %rd2;
	add.s64 	%rd11, %rd35, 8;
	shl.b64 	%rd12, %rd3, 2;
	mov.b64 	%rd46, 0;
	mov.f32 	%f30, 0f00000000;
	cvt.u32.u64 	%r12, %rd3;
$L__BB0_2:
	setp.eq.s32 	%p2, %r12, 0;
	@%p2 bra 	$L__BB0_10;
	setp.lt.u32 	%p3, %r12, 4;
	mov.b64 	%rd50, 0;
	@%p3 bra 	$L__BB0_6;
	mov.u64 	%rd47, %rd11;
	mov.u64 	%rd48, %rd9;
	mov.u64 	%rd49, %rd8;
$L__BB0_5:
	ld.global.f32 	%f10, [%rd47+-8];
	ld.global.f32 	%f11, [%rd48];
	fma.rn.f32 	%f12, %f10, %f11, %f30;
	st.global.f32 	[%rd6], %f12;
	ld.global.f32 	%f13, [%rd47+-4];
	add.s64 	%rd37, %rd48, %rd12;
	ld.global.f32 	%f14, [%rd37];
	fma.rn.f32 	%f15, %f13, %f14, %f12;
	st.global.f32 	[%rd6], %f15;
	ld.global.f32 	%f16, [%rd47];
	shl.b64 	%rd38, %rd3, 3;
	add.s64 	%rd39, %rd48, %rd38;
	ld.global.f32 	%f17, [%rd39];
	fma.rn.f32 	%f18, %f16, %f17, %f15;
	st.global.f32 	[%rd6], %f18;
	ld.global.f32 	%f19, [%rd47+4];
	mad.lo.s64 	%rd40, %rd3, 12, %rd48;
	ld.global.f32 	%f20, [%rd40];
	fma.rn.f32 	%f30, %f19, %f20, %f18;
	st.global.f32 	[%rd6], %f30;
	add.s64 	%rd49, %rd49, -4;
	add.s64 	%rd48, %rd48, %rd10;
	add.s64 	%rd47, %rd47, 16;
	setp.ne.s64 	%p4, %rd49, 0;
	mov.u64 	%rd50, %rd8;
	@%p4 bra 	$L__BB0_5;
$L__BB0_6:
	setp.eq.s64 	%p5, %rd7, 0;
	@%p5 bra 	$L__BB0_10;
	setp.eq.s64 	%p6, %rd7, 1;
	add.s64 	%rd41, %rd50, %rd5;
	shl.b64 	%rd42, %rd41, 2;
	add.s64 	%rd21, %rd2, %rd42;
	ld.global.f32 	%f21, [%rd21];
	mad.lo.s64 	%rd43, %rd50, %rd3, %rd4;
	shl.b64 	%rd44, %rd43, 2;
	add.s64 	%rd22, %rd1, %rd44;
	ld.global.f32 	%f22, [%rd22];
	fma.rn.f32 	%f30, %f21, %f22, %f30;
	st.global.f32 	[%rd6], %f30;
	@%p6 bra 	$L__BB0_10;
	setp.eq.s64 	%p7, %rd7, 2;
	ld.global.f32 	%f23, [%rd21+4];
	add.s64 	%rd23, %rd22, %rd12;
	ld.global.f32 	%f24, [%rd23];
	fma.rn.f32 	%f30, %f23, %f24, %f30;
	st.global.f32 	[%rd6], %f30;
	@%p7 bra 	$L__BB0_10;
	ld.global.f32 	%f25, [%rd21+8];
	add.s64 	%rd45, %rd23, %rd12;
	ld.global.f32 	%f26, [%rd45];
	fma.rn.f32 	%f30, %f25, %f26, %f30;
	st.global.f32 	[%rd6], %f30;
$L__BB0_10:
	add.s64 	%rd46, %rd46, 1;
	setp.ne.s64 	%p8, %rd46, %rd25;
	@%p8 bra 	$L__BB0_2;
$L__BB0_11:
	ret;

}
	// .globl	_Z12multi_sharedPfS_S_m
.visible .entry _Z12multi_sharedPfS_S_m(
	.param .u64 .ptr .align 1 _Z12multi_sharedPfS_S_m_param_0,
	.param .u64 .ptr .align 1 _Z12multi_sharedPfS_S_m_param_1,
	.param .u64 .ptr .align 1 _Z12multi_sharedPfS_S_m_param_2,
	.param .u64 _Z12multi_sharedPfS_S_m_param_3
)
{
	.reg .pred 	%p<11>;
	.reg .b32 	%r<29>;
	.reg .b32 	%f<67>;
	.reg .b64 	%rd<76>;

	ld.param.u64 	%rd25, [_Z12multi_sharedPfS_S_m_param_0];
	ld.param.u64 	%rd26, [_Z12multi_sharedPfS_S_m_param_1];
	ld.param.u64 	%rd23, [_Z12multi_sharedPfS_S_m_param_2];
	ld.param.u64 	%rd24, [_Z12multi_sharedPfS_S_m_param_3];
	cvta.to.global.u64 	%rd1, %rd26;
	cvta.to.global.u64 	%rd2, %rd25;
	mov.u32 	%r1, %tid.x;
	mov.u32 	%r2, %tid.y;
	mov.u32 	%r3, %ntid.x;
	mad.lo.s32 	%r8, %r1, %r3, %r2;
	shl.b32 	%r9, %r8, 2;
	mov.u32 	%r10, shared_mem;
	add.s32 	%r4, %r10, %r9;
	mov.b32 	%r11, 0;
	st.shared.u32 	[%r4], %r11;
	bar.sync 	0;
	setp.eq.s64 	%p1, %rd24, 0;
	@%p1 bra 	$L__BB1_16;
	mov.u32 	%r12, %nctaid.x;
	mul.lo.s32 	%r13, %r3, %r12;
	cvt.u64.u32 	%rd3, %r13;
	mov.u32 	%r14, %ctaid.x;
	mad.lo.s32 	%r15, %r14, %r3, %r1;
	mov.u32 	%r16, %ctaid.y;
	mov.u32 	%r17, %ntid.y;
	mad.lo.s32 	%r18, %r16, %r17, %r2;
	cvt.u64.u32 	%rd4, %r18;
	mul.wide.u32 	%rd5, %r15, %r13;
	and.b32  	%r19, %r13, 7;
	and.b32  	%r5, %r13, 3;
	and.b64  	%rd6, %rd3, 4294967288;
	add.s32 	%r6, %r19, -1;
	and.b32  	%r7, %r13, 1;
	mul.wide.u32 	%rd7, %r13, 4;
	mov.b64 	%rd69, 0;
$L__BB1_2:
	cvt.u32.u64 	%r20, %rd3;
	setp.eq.s32 	%p2, %r20, 0;
	@%p2 bra 	$L__BB1_15;
	setp.lt.u32 	%p3, %r20, 8;
	ld.shared.f32 	%f66, [%r4];
	mov.b64 	%rd74, 0;
	@%p3 bra 	$L__BB1_6;
	shl.b64 	%rd29, %rd5, 2;
	add.s64 	%rd30, %rd29, %rd2;
	add.s64 	%rd70, %rd30, 16;
	shl.b64 	%rd31, %rd4, 2;
	add.s64 	%rd71, %rd1, %rd31;
	mov.u64 	%rd72, %rd6;
$L__BB1_5:
	.pragma "nounroll";
	ld.global.f32 	%f15, [%rd70+-16];
	ld.global.f32 	%f16, [%rd71];
	fma.rn.f32 	%f17, %f15, %f16, %f66;
	ld.global.f32 	%f18, [%rd70+-12];
	add.s64 	%rd32, %rd71, %rd7;
	ld.global.f32 	%f19, [%rd32];
	fma.rn.f32 	%f20, %f18, %f19, %f17;
	ld.global.f32 	%f21, [%rd70+-8];
	add.s64 	%rd33, %rd32, %rd7;
	ld.global.f32 	%f22, [%rd33];
	fma.rn.f32 	%f23, %f21, %f22, %f20;
	ld.global.f32 	%f24, [%rd70+-4];
	add.s64 	%rd34, %rd33, %rd7;
	ld.global.f32 	%f25, [%rd34];
	fma.rn.f32 	%f26, %f24, %f25, %f23;
	ld.global.f32 	%f27, [%rd70];
	add.s64 	%rd35, %rd34, %rd7;
	ld.global.f32 	%f28, [%rd35];
	fma.rn.f32 	%f29, %f27, %f28, %f26;
	ld.global.f32 	%f30, [%rd70+4];
	add.s64 	%rd36, %rd35, %rd7;
	ld.global.f32 	%f31, [%rd36];
	fma.rn.f32 	%f32, %f30, %f31, %f29;
	ld.global.f32 	%f33, [%rd70+8];
	add.s64 	%rd37, %rd36, %rd7;
	ld.global.f32 	%f34, [%rd37];
	fma.rn.f32 	%f35, %f33, %f34, %f32;
	ld.global.f32 	%f36, [%rd70+12];
	add.s64 	%rd38, %rd37, %rd7;
	ld.global.f32 	%f37, [%rd38];
	fma.rn.f32 	%f66, %f36, %f37, %f35;
	add.s64 	%rd72, %rd72, -8;
	shl.b64 	%rd39, %rd3, 5;
	add.s64 	%rd71, %rd71, %rd39;
	add.s64 	%rd70, %rd70, 32;
	setp.ne.s64 	%p4, %rd72, 0;
	mov.u64 	%rd74, %rd6;
	@%p4 bra 	$L__BB1_5;
$L__BB1_6:
	and.b64  	%rd40, %rd3, 7;
	setp.eq.s64 	%p5, %rd40, 0;
	@%p5 bra 	$L__BB1_14;
	setp.lt.u32 	%p6, %r6, 3;
	@%p6 bra 	$L__BB1_9;
	add.s64 	%rd41, %rd74, %rd5;
	shl.b64 	%rd42, %rd41, 2;
	add.s64 	%rd43, %rd2, %rd42;
	ld.global.f32 	%f39, [%rd43];
	mad.lo.s64 	%rd44, %rd74, %rd3, %rd4;
	shl.b64 	%rd45, %rd44, 2;
	add.s64 	%rd46, %rd1, %rd45;
	ld.global.f32 	%f40, [%rd46];
	fma.rn.f32 	%f41, %f39, %f40, %f66;
	ld.global.f32 	%f42, [%rd43+4];
	add.s64 	%rd47, %rd46, %rd7;
	ld.global.f32 	%f43, [%rd47];
	fma.rn.f32 	%f44, %f42, %f43, %f41;
	ld.global.f32 	%f45, [%rd43+8];
	add.s64 	%rd48, %rd47, %rd7;
	ld.global.f32 	%f46, [%rd48];
	fma.rn.f32 	%f47, %f45, %f46, %f44;
	ld.global.f32 	%f48, [%rd43+12];
	add.s64 	%rd49, %rd48, %rd7;
	ld.global.f32 	%f49, [%rd49];
	fma.rn.f32 	%f66, %f48, %f49, %f47;
	add.s64 	%rd74, %rd74, 4;
$L__BB1_9:
	setp.eq.s32 	%p7, %r5, 0;
	@%p7 bra 	$L__BB1_14;
	setp.eq.s32 	%p8, %r5, 1;
	@%p8 bra 	$L__BB1_12;
	add.s64 	%rd50, %rd74, %rd5;
	shl.b64 	%rd51, %rd50, 2;
	add.s64 	%rd52, %rd2, %rd51;
	ld.global.f32 	%f51, [%rd52];
	mad.lo.s64 	%rd53, %rd74, %rd3, %rd4;
	shl.b64 	%rd54, %rd53, 2;
	add.s64 	%rd55, %rd1, %rd54;
	ld.global.f32 	%f52, [%rd55];
	fma.rn.f32 	%f53, %f51, %f52, %f66;
	ld.global.f32 	%f54, [%rd52+4];
	add.s64 	%rd56, %rd55, %rd7;
	ld.global.f32 	%f55, [%rd56];
	fma.rn.f32 	%f66, %f54, %f55, %f53;
	add.s64 	%rd74, %rd74, 2;
$L__BB1_12:
	setp.eq.s32 	%p9, %r7, 0;
	@%p9 bra 	$L__BB1_14;
	add.s64 	%rd57, %rd74, %rd5;
	shl.b64 	%rd58, %rd57, 2;
	add.s64 	%rd59, %rd2, %rd58;
	ld.global.f32 	%f56, [%rd59];
	mad.lo.s64 	%rd60, %rd74, %rd3, %rd4;
	shl.b64 	%rd61, %rd60, 2;
	add.s64 	%rd62, %rd1, %rd61;
	ld.global.f32 	%f57, [%rd62];
	fma.rn.f32 	%f66, %f56, %f57, %f66;
$L__BB1_14:
	st.shared.f32 	[%r4], %f66;
$L__BB1_15:
	bar.sync 	0;
	add.s64 	%rd69, %rd69, 1;
	setp.ne.s64 	%p10, %rd69, %rd24;
	@%p10 bra 	$L__BB1_2;
$L__BB1_16:
	cvta.to.global.u64 	%rd63, %rd23;
	mov.u32 	%r22, %nctaid.x;
	mul.lo.s32 	%r23, %r3, %r22;
	mov.u32 	%r24, %ctaid.x;
	mad.lo.s32 	%r25, %r24, %r3, %r1;
	mov.u32 	%r26, %ctaid.y;
	mov.u32 	%r27, %ntid.y;
	mad.lo.s32 	%r28, %r26, %r27, %r2;
	cvt.u64.u32 	%rd64, %r28;
	ld.shared.f32 	%f58, [%r4];
	mul.wide.u32 	%rd65, %r25, %r23;
	add.s64 	%rd66, %rd65, %rd64;
	shl.b64 	%rd67, %rd66, 2;
	add.s64 	%rd68, %rd63, %rd67;
	st.global.f32 	[%rd68], %f58;
	bar.sync 	0;
	ret;

}


// ===== COMPILED SASS (sm_100) =====

	.target	sm_100

	.elftype	@"ET_EXEC"


//--------------------- .note.nv.tkinfo           --------------------------
	.section	.note.nv.tkinfo,"",@"SHT_NOTE"
	.sectionflags	@"SHF_NOTE_NV_TKINFO"
	.tkinfo
        /*0018*/ 	.word	0x00000002
        /*0030*/ 	.string	""
        /*0030*/ 	.string	"ptxas"
        /*0030*/ 	.string	"Cuda compilation tools, release 13.0, V13.0.88"
        /*0030*/ 	.string	"Build cuda_13.0.r13.0/compiler.36424714_0"
        /*0030*/ 	.string	"-arch sm_100 -m 64 "



//--------------------- .note.nv.cuinfo           --------------------------
	.section	.note.nv.cuinfo,"",@"SHT_NOTE"
	.sectionflags	@"SHF_NOTE_NV_CUINFO"
        /*0018*/ 	.short	0x0002
        /*001a*/ 	.short	0x0064
        /*001c*/ 	.short	0x0082
	.zero		2


//--------------------- .nv.info                  --------------------------
	.section	.nv.info,"",@"SHT_CUDA_INFO"
	.align	4


	//----- nvinfo : EIATTR_REGCOUNT
	.align		4
        /*0000*/ 	.byte	0x04, 0x2f
        /*0002*/ 	.short	(.L_1 - .L_0)
	.align		4
.L_0:
        /*0004*/ 	.word	index@(_Z15multi_no_sharedPfS_S_m)
        /*0008*/ 	.word	0x00000020


	//----- nvinfo : EIATTR_FRAME_SIZE
	.align		4
.L_1:
        /*000c*/ 	.byte	0x04, 0x11
        /*000e*/ 	.short	(.L_3 - .L_2)
	.align		4
.L_2:
        /*0010*/ 	.word	index@(_Z15multi_no_sharedPfS_S_m)
        /*0014*/ 	.word	0x00000000


	//----- nvinfo : EIATTR_REGCOUNT
	.align		4
.L_3:
        /*0018*/ 	.byte	0x04, 0x2f
        /*001a*/ 	.short	(.L_5 - .L_4)
	.align		4
.L_4:
        /*001c*/ 	.word	index@(_Z12multi_sharedPfS_S_m)
        /*0020*/ 	.word	0x00000020


	//----- nvinfo : EIATTR_FRAME_SIZE
	.align		4
.L_5:
        /*0024*/ 	.byte	0x04, 0x11
        /*0026*/ 	.short	(.L_7 - .L_6)
	.align		4
.L_6:
        /*0028*/ 	.word	index@(_Z12multi_sharedPfS_S_m)
        /*002c*/ 	.word	0x00000000


	//----- nvinfo : EIATTR_MIN_STACK_SIZE
	.align		4
.L_7:
        /*0030*/ 	.byte	0x04, 0x12
        /*0032*/ 	.short	(.L_9 - .L_8)
	.align		4
.L_8:
        /*0034*/ 	.word	index@(_Z12multi_sharedPfS_S_m)
        /*0038*/ 	.word	0x00000000


	//----- nvinfo : EIATTR_MIN_STACK_SIZE
	.align		4
.L_9:
        /*003c*/ 	.byte	0x04, 0x12
        /*003e*/ 	.short	(.L_11 - .L_10)
	.align		4
.L_10:
        /*0040*/ 	.word	index@(_Z15multi_no_sharedPfS_S_m)
        /*0044*/ 	.word	0x00000000
.L_11:


//--------------------- .nv.compat                --------------------------
	.section	.nv.compat,"",@"SHT_CUDA_COMPAT_INFO"
	.align	4
        /*0000*/ 	.byte	0x02, 0x09, 0x00, 0x00, 0x02, 0x02, 0x01, 0x00, 0x02, 0x05, 0x05, 0x00, 0x03, 0x07, 0x01, 0x01
        /*0010*/ 	.byte	0x02, 0x03, 0x00, 0x00, 0x02, 0x06, 0x01, 0x00, 0x04, 0x0b, 0x08, 0x00, 0x09, 0x00, 0x00, 0x00
        /*0020*/ 	.byte	0x00, 0x00, 0x00, 0x00


//--------------------- .nv.info._Z12multi_sharedPfS_S_m --------------------------
	.section	.nv.info._Z12multi_sharedPfS_S_m,"",@"SHT_CUDA_INFO"
	.sectionflags	@""
	.align	4


	//----- nvinfo : EIATTR_CUDA_API_VERSION
	.align		4
        /*0000*/ 	.byte	0x04, 0x37
        /*0002*/ 	.short	(.L_13 - .L_12)
.L_12:
        /*0004*/ 	.word	0x00000082


	//----- nvinfo : EIATTR_KPARAM_INFO
	.align		4
.L_13:
        /*0008*/ 	.byte	0x04, 0x17
        /*000a*/ 	.short	(.L_15 - .L_14)
.L_14:
        /*000c*/ 	.word	0x00000000
        /*0010*/ 	.short	0x0003
        /*0012*/ 	.short	0x0018
        /*0014*/ 	.byte	0x00, 0xf0, 0x21, 0x00


	//----- nvinfo : EIATTR_KPARAM_INFO
	.align		4
.L_15:
        /*0018*/ 	.byte	0x04, 0x17
        /*001a*/ 	.short	(.L_17 - .L_16)
.L_16:
        /*001c*/ 	.word	0x00000000
        /*0020*/ 	.short	0x0002
        /*0022*/ 	.short	0x0010
        /*0024*/ 	.byte	0x00, 0xf5, 0x21, 0x00


	//----- nvinfo : EIATTR_KPARAM_INFO
	.align		4
.L_17:
        /*0028*/ 	.byte	0x04, 0x17
        /*002a*/ 	.short	(.L_19 - .L_18)
.L_18:
        /*002c*/ 	.word	0x00000000
        /*0030*/ 	.short	0x0001
        /*0032*/ 	.short	0x0008
        /*0034*/ 	.byte	0x00, 0xf5, 0x21, 0x00


	//----- nvinfo : EIATTR_KPARAM_INFO
	.align		4
.L_19:
        /*0038*/ 	.byte	0x04, 0x17
        /*003a*/ 	.short	(.L_21 - .L_20)
.L_20:
        /*003c*/ 	.word	0x00000000
        /*0040*/ 	.short	0x0000
        /*0042*/ 	.short	0x0000
        /*0044*/ 	.byte	0x00, 0xf5, 0x21, 0x00


	//----- nvinfo : EIATTR_SPARSE_MMA_MASK
	.align		4
.L_21:
        /*0048*/ 	.byte	0x03, 0x50
        /*004a*/ 	.short	0x0000


	//----- nvinfo : EIATTR_MAXREG_COUNT
	.align		4
        /*004c*/ 	.byte	0x03, 0x1b
        /*004e*/ 	.short	0x00ff


	//----- nvinfo : EIATTR_NUM_BARRIERS
	.align		4
        /*0050*/ 	.byte	0x02, 0x4c
        /*0052*/ 	.byte	0x01
	.zero		1


	//----- nvinfo : EIATTR_MERCURY_ISA_VERSION
	.align		4
        /*0054*/ 	.byte	0x03, 0x5f
        /*0056*/ 	.short	0x0101


	//----- nvinfo : EIATTR_VRC_CTA_INIT_COUNT
	.align		4
        /*0058*/ 	.byte	0x02, 0x4a
	.zero		1
	.zero		1


	//----- nvinfo : EIATTR_EXIT_INSTR_OFFSETS
	.align		4
        /*005c*/ 	.byte	0x04, 0x1c
        /*005e*/ 	.short	(.L_23 - .L_22)


	//   ....[0]....
.L_22:
        /*0060*/ 	.word	0x00000bb0


	//----- nvinfo : EIATTR_CBANK_PARAM_SIZE
	.align		4
.L_23:
        /*0064*/ 	.byte	0x03, 0x19
        /*0066*/ 	.short	0x0020


	//----- nvinfo : EIATTR_PARAM_CBANK
	.align		4
        /*0068*/ 	.byte	0x04, 0x0a
        /*006a*/ 	.short	(.L_25 - .L_24)
	.align		4
.L_24:
        /*006c*/ 	.word	index@(.nv.constant0._Z12multi_sharedPfS_S_m)
        /*0070*/ 	.short	0x0380
        /*0072*/ 	.short	0x0020


	//----- nvinfo : EIATTR_SW_WAR
	.align		4
.L_25:
        /*0074*/ 	.byte	0x04, 0x36
        /*0076*/ 	.short	(.L_27 - .L_26)
.L_26:
        /*0078*/ 	.word	0x00000008
.L_27:


//--------------------- .nv.info._Z15multi_no_sharedPfS_S_m --------------------------
	.section	.nv.info._Z15multi_no_sharedPfS_S_m,"",@"SHT_CUDA_INFO"
	.sectionflags	@""
	.align	4


	//----- nvinfo : EIATTR_CUDA_API_VERSION
	.align		4
        /*0000*/ 	.byte	0x04, 0x37
        /*0002*/ 	.short	(.L_29 - .L_28)
.L_28:
        /*0004*/ 	.word	0x00000082


	//----- nvinfo : EIATTR_KPARAM_INFO
	.align		4
.L_29:
        /*0008*/ 	.byte	0x04, 0x17
        /*000a*/ 	.short	(.L_31 - .L_30)
.L_30:
        /*000c*/ 	.word	0x00000000
        /*0010*/ 	.short	0x0003
        /*0012*/ 	.short	0x0018
        /*0014*/ 	.byte	0x00, 0xf0, 0x21, 0x00


	//----- nvinfo : EIATTR_KPARAM_INFO
	.align		4
.L_31:
        /*0018*/ 	.byte	0x04, 0x17
        /*001a*/ 	.short	(.L_33 - .L_32)
.L_32:
        /*001c*/ 	.word	0x00000000
        /*0020*/ 	.short	0x0002
        /*0022*/ 	.short	0x0010
        /*0024*/ 	.byte	0x00, 0xf5, 0x21, 0x00


	//----- nvinfo : EIATTR_KPARAM_INFO
	.align		4
.L_33:
        /*0028*/ 	.byte	0x04, 0x17
        /*002a*/ 	.short	(.L_35 - .L_34)
.L_34:
        /*002c*/ 	.word	0x00000000
        /*0030*/ 	.short	0x0001
        /*0032*/ 	.short	0x0008
        /*0034*/ 	.byte	0x00, 0xf5, 0x21, 0x00


	//----- nvinfo : EIATTR_KPARAM_INFO
	.align		4
.L_35:
        /*0038*/ 	.byte	0x04, 0x17
        /*003a*/ 	.short	(.L_37 - .L_36)
.L_36:
        /*003c*/ 	.word	0x00000000
        /*0040*/ 	.short	0x0000
        /*0042*/ 	.short	0x0000
        /*0044*/ 	.byte	0x00, 0xf5, 0x21, 0x00


	//----- nvinfo : EIATTR_SPARSE_MMA_MASK
	.align		4
.L_37:
        /*0048*/ 	.byte	0x03, 0x50
        /*004a*/ 	.short	0x0000


	//----- nvinfo : EIATTR_MAXREG_COUNT
	.align		4
        /*004c*/ 	.byte	0x03, 0x1b
        /*004e*/ 	.short	0x00ff


	//----- nvinfo : EIATTR_MERCURY_ISA_VERSION
	.align		4
        /*0050*/ 	.byte	0x03, 0x5f
        /*0052*/ 	.short	0x0101


	//----- nvinfo : EIATTR_VRC_CTA_INIT_COUNT
	.align		4
        /*0054*/ 	.byte	0x02, 0x4a
	.zero		1
	.zero		1


	//----- nvinfo : EIATTR_EXIT_INSTR_OFFSETS
	.align		4
        /*0058*/ 	.byte	0x04, 0x1c
        /*005a*/ 	.short	(.L_39 - .L_38)


	//   ....[0]....
.L_38:
        /*005c*/ 	.word	0x00000150


	//   ....[1]....
        /*0060*/ 	.word	0x000012e0


	//----- nvinfo : EIATTR_CBANK_PARAM_SIZE
	.align		4
.L_39:
        /*0064*/ 	.byte	0x03, 0x19
        /*0066*/ 	.short	0x0020


	//----- nvinfo : EIATTR_PARAM_CBANK
	.align		4
        /*0068*/ 	.byte	0x04, 0x0a
        /*006a*/ 	.short	(.L_41 - .L_40)
	.align		4
.L_40:
        /*006c*/ 	.word	index@(.nv.constant0._Z15multi_no_sharedPfS_S_m)
        /*0070*/ 	.short	0x0380
        /*0072*/ 	.short	0x0020


	//----- nvinfo : EIATTR_SW_WAR
	.align		4
.L_41:
        /*0074*/ 	.byte	0x04, 0x36
        /*0076*/ 	.short	(.L_43 - .L_42)
.L_42:
        /*0078*/ 	.word	0x00000008
.L_43:


//--------------------- .nv.callgraph             --------------------------
	.section	.nv.callgraph,"",@"SHT_CUDA_CALLGRAPH"
	.align	4
	.sectionentsize	8
	.align		4
        /*0000*/ 	.word	0x00000000
	.align		4
        /*0004*/ 	.word	0xffffffff
	.align		4
        /*0008*/ 	.word	0x00000000
	.align		4
        /*000c*/ 	.word	0xfffffffe
	.align		4
        /*0010*/ 	.word	0x00000000
	.align		4
        /*0014*/ 	.word	0xfffffffd
	.align		4
        /*0018*/ 	.word	0x00000000
	.align		4
        /*001c*/ 	.word	0xfffffffc


//--------------------- .text._Z12multi_sharedPfS_S_m --------------------------
	.section	.text._Z12multi_sharedPfS_S_m,"ax",@progbits
	.align	128
        .global         _Z12multi_sharedPfS_S_m
        .type           _Z12multi_sharedPfS_S_m,@function
        .size           _Z12multi_sharedPfS_S_m,(.L_x_17 - _Z12multi_sharedPfS_S_m)
        .other          _Z12multi_sharedPfS_S_m,@"STO_CUDA_ENTRY STV_DEFAULT"
_Z12multi_sharedPfS_S_m:
.text._Z12multi_sharedPfS_S_m:
[----:B------:R-:W-:Y:S01]  /*0000*/  LDC R1, c[0x0][0x37c] ;  /* 0x0000df00ff017b82 */ /* 0x000fe20000000800 */
[----:B------:R-:W0:Y:S07]  /*0010*/  S2R R0, SR_TID.X ;  /* 0x0000000000007919 */ /* 0x000e2e0000002100 */
[----:B------:R-:W1:Y:S01]  /*0020*/  S2UR UR5, SR_CgaCtaId ;  /* 0x00000000000579c3 */ /* 0x000e620000008800 */
[----:B------:R-:W0:Y:S01]  /*0030*/  LDCU UR8, c[0x0][0x360] ;  /* 0x00006c00ff0877ac */ /* 0x000e220008000800 */
[----:B------:R-:W0:Y:S01]  /*0040*/  S2R R19, SR_TID.Y ;  /* 0x0000000000137919 */ /* 0x000e220000002200 */
[----:B------:R-:W-:Y:S01]  /*0050*/  UMOV UR4, 0x400 ;  /* 0x0000040000047882 */ /* 0x000fe20000000000 */
[----:B------:R-:W2:Y:S01]  /*0060*/  LDCU.64 UR10, c[0x0][0x398] ;  /* 0x00007300ff0a77ac */ /* 0x000ea20008000a00 */
[----:B------:R-:W3:Y:S01]  /*0070*/  LDCU.64 UR6, c[0x0][0x358] ;  /* 0x00006b00ff0677ac */ /* 0x000ee20008000a00 */
[----:B-1----:R-:W-:-:S02]  /*0080*/  ULEA UR4, UR5, UR4, 0x18 ;  /* 0x0000000405047291 */ /* 0x002fc4000f8ec0ff */
[----:B--2---:R-:W-:-:S04]  /*0090*/  UISETP.NE.U32.AND UP0, UPT, UR10, URZ, UPT ;  /* 0x000000ff0a00728c */ /* 0x004fc8000bf05070 */
[----:B------:R-:W-:Y:S01]  /*00a0*/  UISETP.NE.AND.EX UP0, UPT, UR11, URZ, UPT, UP0 ;  /* 0x000000ff0b00728c */ /* 0x000fe2000bf05300 */
[----:B0-----:R-:W-:-:S05]  /*00b0*/  IMAD R18, R0, UR8, R19 ;  /* 0x0000000800127c24 */ /* 0x001fca000f8e0213 */
[----:B------:R-:W-:-:S05]  /*00c0*/  LEA R18, R18, UR4, 0x2 ;  /* 0x0000000412127c11 */ /* 0x000fca000f8e10ff */
[----:B------:R0:W-:Y:S01]  /*00d0*/  STS [R18], RZ ;  /* 0x000000ff12007388 */ /* 0x0001e20000000800 */
[----:B------:R-:W-:Y:S06]  /*00e0*/  BAR.SYNC.DEFER_BLOCKING 0x0 ;  /* 0x0000000000007b1d */ /* 0x000fec0000010000 */
[----:B---3--:R-:W-:Y:S05]  /*00f0*/  BRA.U !UP0, `(.L_x_0) ;  /* 0x0000000908707547 */ /* 0x008fea000b800000 */
[----:B------:R-:W1:Y:S01]  /*0100*/  LDC R21, c[0x0][0x370] ;  /* 0x0000dc00ff157b82 */ /* 0x000e620000000800 */
[----:B------:R-:W2:Y:S01]  /*0110*/  S2R R3, SR_CTAID.X ;  /* 0x0000000000037919 */ /* 0x000ea20000002500 */
[----:B------:R-:W-:-:S06]  /*0120*/  UMOV UR5, URZ ;  /* 0x000000ff00057c82 */ /* 0x000fcc0008000000 */
[----:B------:R-:W3:Y:S08]  /*0130*/  S2UR UR4, SR_CTAID.Y ;  /* 0x00000000000479c3 */ /* 0x000ef00000002600 */
[----:B------:R-:W3:Y:S01]  /*0140*/  LDC R20, c[0x0][0x364] ;  /* 0x0000d900ff147b82 */ /* 0x000ee20000000800 */
[----:B-1----:R-:W-:-:S05]  /*0150*/  IMAD R21, R21, UR8, RZ ;  /* 0x0000000815157c24 */ /* 0x002fca000f8e02ff */
[C---:B------:R-:W-:Y:S02]  /*0160*/  LOP3.LUT R2, R21.reuse, 0x7, RZ, 0xc0, !PT ;  /* 0x0000000715027812 */ /* 0x040fe400078ec0ff */
[C---:B------:R-:W-:Y:S02]  /*0170*/  LOP3.LUT R27, R21.reuse, 0x3, RZ, 0xc0, !PT ;  /* 0x00000003151b7812 */ /* 0x040fe400078ec0ff */
[----:B------:R-:W-:Y:S01]  /*0180*/  LOP3.LUT R22, R21, 0xfffffff8, RZ, 0xc0, !PT ;  /* 0xfffffff815167812 */ /* 0x000fe200078ec0ff */
[----:B------:R-:W-:-:S05]  /*0190*/  VIADD R2, R2, 0xffffffff ;  /* 0xffffffff02027836 */ /* 0x000fca0000000000 */
[----:B------:R-:W-:Y:S01]  /*01a0*/  ISETP.GE.U32.AND P1, PT, R2, 0x3, PT ;  /* 0x000000030200780c */ /* 0x000fe20003f26070 */
[----:B--2---:R-:W-:Y:S02]  /*01b0*/  IMAD R2, R3, UR8, R0 ;  /* 0x0000000803027c24 */ /* 0x004fe4000f8e0200 */
[----:B---3--:R-:W-:Y:S01]  /*01c0*/  IMAD R20, R20, UR4, R19 ;  /* 0x0000000414147c24 */ /* 0x008fe2000f8e0213 */
[----:B------:R-:W-:Y:S01]  /*01d0*/  UMOV UR4, URZ ;  /* 0x000000ff00047c82 */ /* 0x000fe20008000000 */
[----:B------:R-:W-:-:S08]  /*01e0*/  IMAD.WIDE.U32 R2, R2, R21, RZ ;  /* 0x0000001502027225 */ /* 0x000fd000078e00ff */
.L_x_7:
[----:B-1----:R-:W1:Y:S01]  /*01f0*/  LDCU.64 UR10, c[0x0][0x398] ;  /* 0x00007300ff0a77ac */ /* 0x002e620008000a00 */
[----:B------:R-:W-:Y:S01]  /*0200*/  ISETP.NE.AND P0, PT, R21, RZ, PT ;  /* 0x000000ff1500720c */ /* 0x000fe20003f05270 */
[----:B------:R-:W-:-:S04]  /*0210*/  UIADD3 UR4, UP0, UPT, UR4, 0x1, URZ ;  /* 0x0000000104047890 */ /* 0x000fc8000ff1e0ff */
[----:B------:R-:W-:Y:S02]  /*0220*/  UIADD3.X UR5, UPT, UPT, URZ, UR5, URZ, UP0, !UPT ;  /* 0x00000005ff057290 */ /* 0x000fe400087fe4ff */
[----:B-1----:R-:W-:-:S04]  /*0230*/  UISETP.NE.U32.AND UP0, UPT, UR4, UR10, UPT ;  /* 0x0000000a0400728c */ /* 0x002fc8000bf05070 */
[----:B------:R-:W-:Y:S02]  /*0240*/  UISETP.NE.AND.EX UP0, UPT, UR5, UR11, UPT, UP0 ;  /* 0x0000000b0500728c */ /* 0x000fe4000bf05300 */
[----:B------:R-:W-:Y:S09]  /*0250*/  @!P0 BRA `(.L_x_1) ;  /* 0x0000000800108947 */ /* 0x000ff20003800000 */
[----:B------:R1:W2:Y:S01]  /*0260*/  LDS R9, [R18] ;  /* 0x0000000012097984 */ /* 0x0002a20000000800 */
[----:B------:R-:W-:Y:S01]  /*0270*/  ISETP.GE.U32.AND P0, PT, R21, 0x8, PT ;  /* 0x000000081500780c */ /* 0x000fe20003f06070 */
[----:B------:R-:W-:Y:S02]  /*0280*/  HFMA2 R14, -RZ, RZ, 0, 0 ;  /* 0x00000000ff0e7431 */ /* 0x000fe400000001ff */
[----:B------:R-:W-:-:S10]  /*0290*/  IMAD.MOV.U32 R8, RZ, RZ, RZ ;  /* 0x000000ffff087224 */ /* 0x000fd400078e00ff */
[----:B-1----:R-:W-:Y:S05]  /*02a0*/  @!P0 BRA `(.L_x_2) ;  /* 0x0000000000d08947 */ /* 0x002fea0003800000 */
[----:B------:R-:W1:Y:S01]  /*02b0*/  LDCU.128 UR12, c[0x0][0x380] ;  /* 0x00007000ff0c77ac */ /* 0x000e620008000c00 */
[----:B------:R-:W-:Y:S01]  /*02c0*/  MOV R23, R22 ;  /* 0x0000001600177202 */ /* 0x000fe20000000f00 */
[----:B------:R-:W-:Y:S01]  /*02d0*/  IMAD.MOV.U32 R24, RZ, RZ, RZ ;  /* 0x000000ffff187224 */ /* 0x000fe200078e00ff */
[----:B-1----:R-:W-:Y:S02]  /*02e0*/  LEA R10, P0, R2, UR12, 0x2 ;  /* 0x0000000c020a7c11 */ /* 0x002fe4000f8010ff */
[----:B------:R-:W-:Y:S02]  /*02f0*/  LEA R6, P3, R20, UR14, 0x2 ;  /* 0x0000000e14067c11 */ /* 0x000fe4000f8610ff */
[----:B------:R-:W-:Y:S02]  /*0300*/  IADD3 R10, P2, PT, R10, 0x10, RZ ;  /* 0x000000100a0a7810 */ /* 0x000fe40007f5e0ff */
[----:B------:R-:W-:Y:S02]  /*0310*/  LEA.HI.X R5, R2, UR13, R3, 0x2, P0 ;  /* 0x0000000d02057c11 */ /* 0x000fe400080f1403 */
[----:B------:R-:W-:-:S02]  /*0320*/  LEA.HI.X R7, R20, UR15, RZ, 0x2, P3 ;  /* 0x0000000f14077c11 */ /* 0x000fc400098f14ff */
[----:B------:R-:W-:-:S07]  /*0330*/  IADD3.X R5, PT, PT, RZ, R5, RZ, P2, !PT ;  /* 0x00000005ff057210 */ /* 0x000fce00017fe4ff */
.L_x_3:
[----:B------:R-:W-:Y:S01]  /*0340*/  IMAD.MOV.U32 R4, RZ, RZ, R10 ;  /* 0x000000ffff047224 */ /* 0x000fe200078e000a */
[----:B------:R-:W2:Y:S01]  /*0350*/  LDG.E R28, desc[UR6][R6.64] ;  /* 0x00000006061c7981 */ /* 0x000ea2000c1e1900 */
[----:B------:R-:W-:-:S03]  /*0360*/  IMAD.WIDE.U32 R14, R21, 0x4, R6 ;  /* 0x00000004150e7825 */ /* 0x000fc600078e0006 */
[----:B------:R-:W2:Y:S01]  /*0370*/  LDG.E R8, desc[UR6][R4.64+-0x10] ;  /* 0xfffff00604087981 */ /* 0x000ea2000c1e1900 */
[----:B------:R-:W-:-:S03]  /*0380*/  IMAD.WIDE.U32 R16, R21, 0x4, R14 ;  /* 0x0000000415107825 */ /* 0x000fc600078e000e */
[----:B------:R-:W3:Y:S04]  /*0390*/  LDG.E R10, desc[UR6][R4.64+-0xc] ;  /* 0xfffff406040a7981 */ /* 0x000ee8000c1e1900 */
[----:B------:R-:W3:Y:S04]  /*03a0*/  LDG.E R11, desc[UR6][R14.64] ;  /* 0x000000060e0b7981 */ /* 0x000ee8000c1e1900 */
[----:B------:R-:W4:Y:S04]  /*03b0*/  LDG.E R25, desc[UR6][R4.64+-0x8] ;  /* 0xfffff80604197981 */ /* 0x000f28000c1e1900 */
[----:B------:R-:W4:Y:S01]  /*03c0*/  LDG.E R26, desc[UR6][R16.64] ;  /* 0x00000006101a7981 */ /* 0x000f22000c1e1900 */
[----:B------:R-:W-:-:S04]  /*03d0*/  IMAD.WIDE.U32 R12, R21, 0x4, R16 ;  /* 0x00000004150c7825 */ /* 0x000fc800078e0010 */
[----:B--2---:R-:W-:Y:S01]  /*03e0*/  FFMA R29, R8, R28, R9 ;  /* 0x0000001c081d7223 */ /* 0x004fe20000000009 */
[C---:B------:R-:W-:Y:S02]  /*03f0*/  IMAD.WIDE.U32 R8, R21.reuse, 0x4, R12 ;  /* 0x0000000415087825 */ /* 0x040fe400078e000c */
[----:B------:R-:W2:Y:S02]  /*0400*/  LDG.E R12, desc[UR6][R12.64] ;  /* 0x000000060c0c7981 */ /* 0x000ea4000c1e1900 */
[----:B---3--:R-:W-:Y:S01]  /*0410*/  FFMA R28, R10, R11, R29 ;  /* 0x0000000b0a1c7223 */ /* 0x008fe2000000001d */
[----:B------:R-:W-:Y:S02]  /*0420*/  IMAD.WIDE.U32 R10, R21, 0x4, R8 ;  /* 0x00000004150a7825 */ /* 0x000fe400078e0008 */
[----:B------:R-:W3:Y:S04]  /*0430*/  LDG.E R9, desc[UR6][R8.64] ;  /* 0x0000000608097981 */ /* 0x000ee8000c1e1900 */
[----:B------:R1:W5:Y:S01]  /*0440*/  LDG.E R13, desc[UR6][R4.64+0xc] ;  /* 0x00000c06040d7981 */ /* 0x000362000c1e1900 */
[----:B----4-:R-:W-:-:S03]  /*0450*/  FFMA R25, R25, R26, R28 ;  /* 0x0000001a19197223 */ /* 0x010fc6000000001c */
[----:B------:R-:W2:Y:S01]  /*0460*/  LDG.E R26, desc[UR6][R4.64+-0x4] ;  /* 0xfffffc06041a7981 */ /* 0x000ea2000c1e1900 */
[----:B------:R-:W-:-:S03]  /*0470*/  IMAD.WIDE.U32 R14, R21, 0x4, R10 ;  /* 0x00000004150e7825 */ /* 0x000fc600078e000a */
[----:B------:R-:W3:Y:S04]  /*0480*/  LDG.E R28, desc[UR6][R4.64] ;  /* 0x00000006041c7981 */ /* 0x000ee8000c1e1900 */
[----:B------:R-:W4:Y:S01]  /*0490*/  LDG.E R10, desc[UR6][R10.64] ;  /* 0x000000060a0a7981 */ /* 0x000f22000c1e1900 */
[----:B------:R-:W-:-:S03]  /*04a0*/  IMAD.WIDE.U32 R16, R21, 0x4, R14 ;  /* 0x0000000415107825 */ /* 0x000fc600078e000e */
[----:B------:R-:W5:Y:S04]  /*04b0*/  LDG.E R29, desc[UR6][R14.64] ;  /* 0x000000060e1d7981 */ /* 0x000f68000c1e1900 */
[----:B------:R-:W5:Y:S04]  /*04c0*/  LDG.E R8, desc[UR6][R4.64+0x8] ;  /* 0x0000080604087981 */ /* 0x000f68000c1e1900 */
[----:B------:R-:W4:Y:S04]  /*04d0*/  LDG.E R11, desc[UR6][R4.64+0x4] ;  /* 0x00000406040b7981 */ /* 0x000f28000c1e1900 */
[----:B------:R-:W5:Y:S01]  /*04e0*/  LDG.E R16, desc[UR6][R16.64] ;  /* 0x0000000610107981 */ /* 0x000f62000c1e1900 */
[----:B------:R-:W-:-:S04]  /*04f0*/  IADD3 R23, P0, PT, R23, -0x8, RZ ;  /* 0xfffffff817177810 */ /* 0x000fc80007f1e0ff */
[----:B------:R-:W-:Y:S02]  /*0500*/  IADD3.X R24, PT, PT, R24, -0x1, RZ, P0, !PT ;  /* 0xffffffff18187810 */ /* 0x000fe400007fe4ff */
[----:B------:R-:W-:-:S04]  /*0510*/  ISETP.NE.U32.AND P0, PT, R23, RZ, PT ;  /* 0x000000ff1700720c */ /* 0x000fc80003f05070 */
[----:B------:R-:W-:Y:S02]  /*0520*/  ISETP.NE.AND.EX P0, PT, R24, RZ, PT, P0 ;  /* 0x000000ff1800720c */ /* 0x000fe40003f05300 */
[----:B------:R-:W-:-:S04]  /*0530*/  LEA R6, P2, R21, R6, 0x5 ;  /* 0x0000000615067211 */ /* 0x000fc800078428ff */
[----:B------:R-:W-:Y:S01]  /*0540*/  LEA.HI.X R7, R21, R7, RZ, 0x5, P2 ;  /* 0x0000000715077211 */ /* 0x000fe200010f2cff */
[----:B--2---:R-:W-:-:S04]  /*0550*/  FFMA R25, R26, R12, R25 ;  /* 0x0000000c1a197223 */ /* 0x004fc80000000019 */
[----:B---3--:R-:W-:-:S04]  /*0560*/  FFMA R28, R28, R9, R25 ;  /* 0x000000091c1c7223 */ /* 0x008fc80000000019 */
[----:B----4-:R-:W-:Y:S01]  /*0570*/  FFMA R11, R11, R10, R28 ;  /* 0x0000000a0b0b7223 */ /* 0x010fe2000000001c */
[----:B------:R-:W-:-:S03]  /*0580*/  IADD3 R10, P3, PT, R4, 0x20, RZ ;  /* 0x00000020040a7810 */ /* 0x000fc60007f7e0ff */
[----:B-----5:R-:W-:Y:S01]  /*0590*/  FFMA R8, R8, R29, R11 ;  /* 0x0000001d08087223 */ /* 0x020fe2000000000b */
[----:B-1----:R-:W-:-:S03]  /*05a0*/  IADD3.X R5, PT, PT, RZ, R5, RZ, P3, !PT ;  /* 0x00000005ff057210 */ /* 0x002fc60001ffe4ff */
[----:B------:R-:W-:Y:S01]  /*05b0*/  FFMA R9, R13, R16, R8 ;  /* 0x000000100d097223 */ /* 0x000fe20000000008 */
[----:B------:R-:W-:Y:S06]  /*05c0*/  @P0 BRA `(.L_x_3) ;  /* 0xfffffffc005c0947 */ /* 0x000fec000383ffff */
[----:B------:R-:W-:Y:S01]  /*05d0*/  IMAD.MOV.U32 R14, RZ, RZ, R22 ;  /* 0x000000ffff0e7224 */ /* 0x000fe200078e0016 */
[----:B------:R-:W-:-:S07]  /*05e0*/  MOV R8, RZ ;  /* 0x000000ff00087202 */ /* 0x000fce0000000f00 */
.L_x_2:
[----:B------:R-:W-:-:S13]  /*05f0*/  LOP3.LUT P0, RZ, R21, 0x7, RZ, 0xc0, !PT ;  /* 0x0000000715ff7812 */ /* 0x000fda000780c0ff */
[----:B------:R-:W-:Y:S05]  /*0600*/  @!P0 BRA `(.L_x_4) ;  /* 0x0000000400208947 */ /* 0x000fea0003800000 */
[----:B------:R-:W-:Y:S01]  /*0610*/  ISETP.NE.AND P0, PT, R27, RZ, PT ;  /* 0x000000ff1b00720c */ /* 0x000fe20003f05270 */
[----:B------:R-:W-:-:S12]  /*0620*/  @!P1 BRA `(.L_x_5) ;  /* 0x0000000000749947 */ /* 0x000fd80003800000 */
[----:B------:R-:W1:Y:S01]  /*0630*/  LDCU.128 UR12, c[0x0][0x380] ;  /* 0x00007000ff0c77ac */ /* 0x000e620008000c00 */
[----:B------:R-:W-:Y:S02]  /*0640*/  HFMA2 R5, -RZ, RZ, 0, 0 ;  /* 0x00000000ff057431 */ /* 0x000fe400000001ff */
[----:B------:R-:W-:Y:S01]  /*0650*/  IMAD.MOV.U32 R4, RZ, RZ, R20 ;  /* 0x000000ffff047224 */ /* 0x000fe200078e0014 */
[----:B------:R-:W-:-:S03]  /*0660*/  IADD3 R12, P2, PT, R2, R14, RZ ;  /* 0x0000000e020c7210 */ /* 0x000fc60007f5e0ff */
[----:B------:R-:W-:-:S04]  /*0670*/  IMAD.WIDE.U32 R6, R21, R14, R4 ;  /* 0x0000000e15067225 */ /* 0x000fc800078e0004 */
[----:B------:R-:W-:Y:S01]  /*0680*/  IMAD R5, R8, R21, RZ ;  /* 0x0000001508057224 */ /* 0x000fe200078e02ff */
[----:B-1----:R-:W-:-:S03]  /*0690*/  LEA R10, P4, R6, UR14, 0x2 ;  /* 0x0000000e060a7c11 */ /* 0x002fc6000f8810ff */
[----:B------:R-:W-:Y:S01]  /*06a0*/  IMAD.IADD R5, R7, 0x1, R5 ;  /* 0x0000000107057824 */ /* 0x000fe200078e0205 */
[----:B------:R-:W-:Y:S02]  /*06b0*/  LEA R4, P3, R12, UR12, 0x2 ;  /* 0x0000000c0c047c11 */ /* 0x000fe4000f8610ff */
[----:B------:R-:W-:Y:S02]  /*06c0*/  IADD3.X R7, PT, PT, R3, R8, RZ, P2, !PT ;  /* 0x0000000803077210 */ /* 0x000fe400017fe4ff */
[----:B------:R-:W-:Y:S02]  /*06d0*/  LEA.HI.X R11, R6, UR15, R5, 0x2, P4 ;  /* 0x0000000f060b7c11 */ /* 0x000fe4000a0f1405 */
[----:B------:R-:W-:Y:S01]  /*06e0*/  LEA.HI.X R5, R12, UR13, R7, 0x2, P3 ;  /* 0x0000000d0c057c11 */ /* 0x000fe200098f1407 */
[----:B------:R-:W-:-:S04]  /*06f0*/  IMAD.WIDE.U32 R6, R21, 0x4, R10 ;  /* 0x0000000415067825 */ /* 0x000fc800078e000a */
[----:B------:R-:W2:Y:S04]  /*0700*/  LDG.E R24, desc[UR6][R4.64] ;  /* 0x0000000604187981 */ /* 0x000ea8000c1e1900 */
[----:B------:R-:W2:Y:S01]  /*0710*/  LDG.E R10, desc[UR6][R10.64] ;  /* 0x000000060a0a7981 */ /* 0x000ea2000c1e1900 */
[----:B------:R-:W-:-:S03]  /*0720*/  IMAD.WIDE.U32 R12, R21, 0x4, R6 ;  /* 0x00000004150c7825 */ /* 0x000fc600078e0006 */
[----:B------:R-:W3:Y:S04]  /*0730*/  LDG.E R6, desc[UR6][R6.64] ;  /* 0x0000000606067981 */ /* 0x000ee8000c1e1900 */
[----:B------:R-:W3:Y:S01]  /*0740*/  LDG.E R15, desc[UR6][R4.64+0x4] ;  /* 0x00000406040f7981 */ /* 0x000ee2000c1e1900 */
[----:B------:R-:W-:-:S03]  /*0750*/  IMAD.WIDE.U32 R16, R21, 0x4, R12 ;  /* 0x0000000415107825 */ /* 0x000fc600078e000c */
[----:B------:R-:W4:Y:S04]  /*0760*/  LDG.E R23, desc[UR6][R12.64] ;  /* 0x000000060c177981 */ /* 0x000f28000c1e1900 */
[----:B------:R-:W4:Y:S04]  /*0770*/  LDG.E R26, desc[UR6][R4.64+0x8] ;  /* 0x00000806041a7981 */ /* 0x000f28000c1e1900 */
[----:B------:R-:W5:Y:S04]  /*0780*/  LDG.E R28, desc[UR6][R4.64+0xc] ;  /* 0x00000c06041c7981 */ /* 0x000f68000c1e1900 */
[----:B------:R-:W5:Y:S01]  /*0790*/  LDG.E R16, desc[UR6][R16.64] ;  /* 0x0000000610107981 */ /* 0x000f62000c1e1900 */
[----:B------:R-:W-:-:S05]  /*07a0*/  IADD3 R14, P2, PT, R14, 0x4, RZ ;  /* 0x000000040e0e7810 */ /* 0x000fca0007f5e0ff */
[----:B------:R-:W-:Y:S02]  /*07b0*/  IMAD.X R8, RZ, RZ, R8, P2 ;  /* 0x000000ffff087224 */ /* 0x000fe400010e0608 */
[----:B--2---:R-:W-:-:S04]  /*07c0*/  FFMA R24, R24, R10, R9 ;  /* 0x0000000a18187223 */ /* 0x004fc80000000009 */
[----:B---3--:R-:W-:-:S04]  /*07d0*/  FFMA R15, R15, R6, R24 ;  /* 0x000000060f0f7223 */ /* 0x008fc80000000018 */
[----:B----4-:R-:W-:-:S04]  /*07e0*/  FFMA R15, R26, R23, R15 ;  /* 0x000000171a0f7223 */ /* 0x010fc8000000000f */
[----:B-----5:R-:W-:-:S07]  /*07f0*/  FFMA R9, R28, R16, R15 ;  /* 0x000000101c097223 */ /* 0x020fce000000000f */
.L_x_5:
[----:B------:R-:W-:Y:S05]  /*0800*/  @!P0 BRA `(.L_x_4) ;  /* 0x0000000000a08947 */ /* 0x000fea0003800000 */
[----:B------:R-:W-:Y:S02]  /*0810*/  ISETP.NE.AND P2, PT, R27, 0x1, PT ;  /* 0x000000011b00780c */ /* 0x000fe40003f45270 */
[----:B------:R-:W-:-:S11]  /*0820*/  LOP3.LUT P0, RZ, R21, 0x1, RZ, 0xc0, !PT ;  /* 0x0000000115ff7812 */ /* 0x000fd6000780c0ff */
[----:B------:R-:W-:Y:S05]  /*0830*/  @!P2 BRA `(.L_x_6) ;  /* 0x000000000054a947 */ /* 0x000fea0003800000 */
[----:B------:R-:W1:Y:S01]  /*0840*/  LDCU.128 UR12, c[0x0][0x380] ;  /* 0x00007000ff0c77ac */ /* 0x000e620008000c00 */
[----:B------:R-:W-:Y:S01]  /*0850*/  MOV R4, R20 ;  /* 0x0000001400047202 */ /* 0x000fe20000000f00 */
[----:B------:R-:W-:Y:S01]  /*0860*/  IMAD.MOV.U32 R5, RZ, RZ, RZ ;  /* 0x000000ffff057224 */ /* 0x000fe200078e00ff */
[----:B------:R-:W-:-:S03]  /*0870*/  IADD3 R7, P2, PT, R2, R14, RZ ;  /* 0x0000000e02077210 */ /* 0x000fc60007f5e0ff */
[----:B------:R-:W-:Y:S01]  /*0880*/  IMAD.WIDE.U32 R10, R21, R14, R4 ;  /* 0x0000000e150a7225 */ /* 0x000fe200078e0004 */
[----:B------:R-:W-:-:S03]  /*0890*/  IADD3.X R12, PT, PT, R3, R8, RZ, P2, !PT ;  /* 0x00000008030c7210 */ /* 0x000fc600017fe4ff */
[----:B------:R-:W-:-:S04]  /*08a0*/  IMAD R5, R8, R21, RZ ;  /* 0x0000001508057224 */ /* 0x000fc800078e02ff */
[----:B------:R-:W-:Y:S01]  /*08b0*/  IMAD.IADD R11, R11, 0x1, R5 ;  /* 0x000000010b0b7824 */ /* 0x000fe200078e0205 */
[C---:B-1----:R-:W-:Y:S02]  /*08c0*/  LEA R4, P3, R7.reuse, UR12, 0x2 ;  /* 0x0000000c07047c11 */ /* 0x042fe4000f8610ff */
[C---:B------:R-:W-:Y:S02]  /*08d0*/  LEA R6, P2, R10.reuse, UR14, 0x2 ;  /* 0x0000000e0a067c11 */ /* 0x040fe4000f8410ff */
[----:B------:R-:W-:Y:S02]  /*08e0*/  LEA.HI.X R5, R7, UR13, R12, 0x2, P3 ;  /* 0x0000000d07057c11 */ /* 0x000fe400098f140c */
[----:B------:R-:W-:-:S03]  /*08f0*/  LEA.HI.X R7, R10, UR15, R11, 0x2, P2 ;  /* 0x0000000f0a077c11 */ /* 0x000fc600090f140b */
[----:B------:R-:W2:Y:S01]  /*0900*/  LDG.E R12, desc[UR6][R4.64] ;  /* 0x00000006040c7981 */ /* 0x000ea2000c1e1900 */
[----:B------:R-:W-:-:S03]  /*0910*/  IMAD.WIDE.U32 R10, R21, 0x4, R6 ;  /* 0x00000004150a7825 */ /* 0x000fc600078e0006 */
[----:B------:R-:W2:Y:S04]  /*0920*/  LDG.E R6, desc[UR6][R6.64] ;  /* 0x0000000606067981 */ /* 0x000ea8000c1e1900 */
[----:B------:R-:W3:Y:S04]  /*0930*/  LDG.E R16, desc[UR6][R4.64+0x4] ;  /* 0x0000040604107981 */ /* 0x000ee8000c1e1900 */
[----:B------:R-:W3:Y:S01]  /*0940*/  LDG.E R10, desc[UR6][R10.64] ;  /* 0x000000060a0a7981 */ /* 0x000ee2000c1e1900 */
[----:B------:R-:W-:-:S04]  /*0950*/  IADD3 R14, P2, PT, R14, 0x2, RZ ;  /* 0x000000020e0e7810 */ /* 0x000fc80007f5e0ff */
[----:B------:R-:W-:Y:S01]  /*0960*/  IADD3.X R8, PT, PT, RZ, R8, RZ, P2, !PT ;  /* 0x00000008ff087210 */ /* 0x000fe200017fe4ff */
[----:B--2---:R-:W-:-:S04]  /*0970*/  FFMA R9, R12, R6, R9 ;  /* 0x000000060c097223 */ /* 0x004fc80000000009 */
[----:B---3--:R-:W-:-:S07]  /*0980*/  FFMA R9, R16, R10, R9 ;  /* 0x0000000a10097223 */ /* 0x008fce0000000009 */
.L_x_6:
[----:B------:R-:W-:Y:S05]  /*0990*/  @!P0 BRA `(.L_x_4) ;  /* 0x00000000003c8947 */ /* 0x000fea0003800000 */
[----:B------:R-:W1:Y:S01]  /*09a0*/  LDCU.128 UR12, c[0x0][0x380] ;  /* 0x00007000ff0c77ac */ /* 0x000e620008000c00 */
[----:B------:R-:W-:Y:S02]  /*09b0*/  HFMA2 R5, -RZ, RZ, 0, 0 ;  /* 0x00000000ff057431 */ /* 0x000fe400000001ff */
[----:B------:R-:W-:Y:S01]  /*09c0*/  IMAD.MOV.U32 R4, RZ, RZ, R20 ;  /* 0x000000ffff047224 */ /* 0x000fe200078e0014 */
[----:B------:R-:W-:Y:S01]  /*09d0*/  IADD3 R7, P0, PT, R2, R14, RZ ;  /* 0x0000000e02077210 */ /* 0x000fe20007f1e0ff */
[----:B------:R-:W-:-:S04]  /*09e0*/  IMAD R11, R8, R21, RZ ;  /* 0x00000015080b7224 */ /* 0x000fc800078e02ff */
[----:B------:R-:W-:Y:S02]  /*09f0*/  IMAD.X R8, R3, 0x1, R8, P0 ;  /* 0x0000000103087824 */ /* 0x000fe400000e0608 */
[----:B------:R-:W-:-:S05]  /*0a00*/  IMAD.WIDE.U32 R4, R21, R14, R4 ;  /* 0x0000000e15047225 */ /* 0x000fca00078e0004 */
[----:B------:R-:W-:Y:S02]  /*0a10*/  IADD3 R5, PT, PT, R5, R11, RZ ;  /* 0x0000000b05057210 */ /* 0x000fe40007ffe0ff */
[C---:B-1----:R-:W-:Y:S02]  /*0a20*/  LEA R6, P2, R7.reuse, UR12, 0x2 ;  /* 0x0000000c07067c11 */ /* 0x042fe4000f8410ff */
[C---:B------:R-:W-:Y:S02]  /*0a30*/  LEA R10, P0, R4.reuse, UR14, 0x2 ;  /* 0x0000000e040a7c11 */ /* 0x040fe4000f8010ff */
[----:B------:R-:W-:Y:S02]  /*0a40*/  LEA.HI.X R7, R7, UR13, R8, 0x2, P2 ;  /* 0x0000000d07077c11 */ /* 0x000fe400090f1408 */
[----:B------:R-:W-:-:S03]  /*0a50*/  LEA.HI.X R11, R4, UR15, R5, 0x2, P0 ;  /* 0x0000000f040b7c11 */ /* 0x000fc600080f1405 */
[----:B------:R-:W2:Y:S04]  /*0a60*/  LDG.E R6, desc[UR6][R6.64] ;  /* 0x0000000606067981 */ /* 0x000ea8000c1e1900 */
[----:B------:R-:W2:Y:S02]  /*0a70*/  LDG.E R10, desc[UR6][R10.64] ;  /* 0x000000060a0a7981 */ /* 0x000ea4000c1e1900 */
[----:B--2---:R-:W-:-:S07]  /*0a80*/  FFMA R9, R6, R10, R9 ;  /* 0x0000000a06097223 */ /* 0x004fce0000000009 */
.L_x_4:
[----:B--2---:R1:W-:Y:S02]  /*0a90*/  STS [R18], R9 ;  /* 0x0000000912007388 */ /* 0x0043e40000000800 */
.L_x_1:
[----:B------:R-:W-:Y:S06]  /*0aa0*/  BAR.SYNC.DEFER_BLOCKING 0x0 ;  /* 0x0000000000007b1d */ /* 0x000fec0000010000 */
[----:B------:R-:W-:Y:S05]  /*0ab0*/  BRA.U UP0, `(.L_x_7) ;  /* 0xfffffff500cc7547 */ /* 0x000fea000b83ffff */
.L_x_0:
[----:B------:R-:W2:Y:S01]  /*0ac0*/  S2R R3, SR_CTAID.X ;  /* 0x0000000000037919 */ /* 0x000ea20000002500 */
[----:B------:R-:W3:Y:S01]  /*0ad0*/  LDCU UR4, c[0x0][0x370] ;  /* 0x00006e00ff0477ac */ /* 0x000ee20008000800 */
[----:B------:R-:W4:Y:S01]  /*0ae0*/  S2UR UR5, SR_CTAID.Y ;  /* 0x00000000000579c3 */ /* 0x000f220000002600 */
[----:B------:R-:W5:Y:S01]  /*0af0*/  LDS R7, [R18] ;  /* 0x0000000012077984 */ /* 0x000f620000000800 */
[----:B------:R-:W0:Y:S06]  /*0b00*/  LDCU.64 UR10, c[0x0][0x390] ;  /* 0x00007200ff0a77ac */ /* 0x000e2c0008000a00 */
[----:B------:R-:W4:Y:S01]  /*0b10*/  LDC R2, c[0x0][0x364] ;  /* 0x0000d900ff027b82 */ /* 0x000f220000000800 */
[----:B---3--:R-:W-:-:S02]  /*0b20*/  UIMAD UR4, UR8, UR4, URZ ;  /* 0x00000004080472a4 */ /* 0x008fc4000f8e02ff */
[----:B--2---:R-:W-:Y:S02]  /*0b30*/  IMAD R5, R3, UR8, R0 ;  /* 0x0000000803057c24 */ /* 0x004fe4000f8e0200 */
[----:B----4-:R-:W-:Y:S02]  /*0b40*/  IMAD R2, R2, UR5, R19 ;  /* 0x0000000502027c24 */ /* 0x010fe4000f8e0213 */
[----:B------:R-:W-:Y:S02]  /*0b50*/  IMAD.MOV.U32 R3, RZ, RZ, RZ ;  /* 0x000000ffff037224 */ /* 0x000fe400078e00ff */
[----:B------:R-:W-:-:S03]  /*0b60*/  IMAD.WIDE.U32 R2, R5, UR4, R2 ;  /* 0x0000000405027c25 */ /* 0x000fc6000f8e0002 */
[----:B0-----:R-:W-:-:S04]  /*0b70*/  LEA R4, P0, R2, UR10, 0x2 ;  /* 0x0000000a02047c11 */ /* 0x001fc8000f8010ff */
[----:B------:R-:W-:-:S05]  /*0b80*/  LEA.HI.X R5, R2, UR11, R3, 0x2, P0 ;  /* 0x0000000b02057c11 */ /* 0x000fca00080f1403 */
[----:B-----5:R-:W-:Y:S01]  /*0b90*/  STG.E desc[UR6][R4.64], R7 ;  /* 0x0000000704007986 */ /* 0x020fe2000c101906 */
[----:B------:R-:W-:Y:S06]  /*0ba0*/  BAR.SYNC.DEFER_BLOCKING 0x0 ;  /* 0x0000000000007b1d */ /* 0x000fec0000010000 */
[----:B------:R-:W-:Y:S05]  /*0bb0*/  EXIT ;  /* 0x000000000000794d */ /* 0x000fea0003800000 */
.L_x_8:
[----:B------:R-:W-:-:S00]  /*0bc0*/  BRA `(.L_x_8) ;  /* 0xfffffffc00fc7947 */ /* 0x000fc0000383ffff */
[----:B------:R-:W-:-:S00]  /*0bd0*/  NOP ;  /* 0x0000000000007918 */ /* 0x000fc00000000000 */
        /* <DEDUP_REMOVED lines=10> */
.L_x_17:


//--------------------- .text._Z15multi_no_sharedPfS_S_m --------------------------
	.section	.text._Z15multi_no_sharedPfS_S_m,"ax",@progbits
	.align	128
        .global         _Z15multi_no_sharedPfS_S_m
        .type           _Z15multi_no_sharedPfS_S_m,@function
        .size           _Z15multi_no_sharedPfS_S_m,(.L_x_18 - _Z15multi_no_sharedPfS_S_m)
        .other          _Z15multi_no_sharedPfS_S_m,@"STO_CUDA_ENTRY STV_DEFAULT"
_Z15multi_no_sharedPfS_S_m:
.text._Z15multi_no_sharedPfS_S_m:
[----:B------:R-:W-:Y:S01]  /*0000*/  LDC R1, c[0x0][0x37c] ;  /* 0x0000df00ff017b82 */ /* 0x000fe20000000800 */
[----:B------:R-:W0:Y:S01]  /*0010*/  S2R R11, SR_CTAID.X ;  /* 0x00000000000b7919 */ /* 0x000e220000002500 */
[----:B------:R-:W1:Y:S06]  /*0020*/  LDCU UR4, c[0x0][0x360] ;  /* 0x00006c00ff0477ac */ /* 0x000e6c0008000800 */
[----:B------:R-:W1:Y:S01]  /*0030*/  LDC R0, c[0x0][0x370] ;  /* 0x0000dc00ff007b82 */ /* 0x000e620000000800 */
[----:B------:R-:W0:Y:S01]  /*0040*/  S2R R2, SR_TID.X ;  /* 0x0000000000027919 */ /* 0x000e220000002100 */
[----:B------:R-:W2:Y:S01]  /*0050*/  LDCU.128 UR12, c[0x0][0x390] ;  /* 0x00007200ff0c77ac */ /* 0x000ea20008000c00 */
[----:B------:R-:W3:Y:S01]  /*0060*/  S2R R4, SR_TID.Y ;  /* 0x0000000000047919 */ /* 0x000ee20000002200 */
[----:B------:R-:W4:Y:S04]  /*0070*/  LDCU.64 UR8, c[0x0][0x358] ;  /* 0x00006b00ff0877ac */ /* 0x000f280008000a00 */
[----:B------:R-:W3:Y:S08]  /*0080*/  S2UR UR5, SR_CTAID.Y ;  /* 0x00000000000579c3 */ /* 0x000ef00000002600 */
[----:B------:R-:W3:Y:S01]  /*0090*/  LDC R3, c[0x0][0x364] ;  /* 0x0000d900ff037b82 */ /* 0x000ee20000000800 */
[----:B--2---:R-:W-:Y:S01]  /*00a0*/  ISETP.NE.U32.AND P0, PT, RZ, UR14, PT ;  /* 0x0000000eff007c0c */ /* 0x004fe2000bf05070 */
[----:B-1----:R-:W-:-:S03]  /*00b0*/  IMAD R0, R0, UR4, RZ ;  /* 0x0000000400007c24 */ /* 0x002fc6000f8e02ff */
[----:B------:R-:W-:Y:S01]  /*00c0*/  ISETP.NE.AND.EX P0, PT, RZ, UR15, PT, P0 ;  /* 0x0000000fff007c0c */ /* 0x000fe2000bf05300 */
[----:B0-----:R-:W-:-:S04]  /*00d0*/  IMAD R11, R11, UR4, R2 ;  /* 0x000000040b0b7c24 */ /* 0x001fc8000f8e0202 */
[----:B------:R-:W-:-:S04]  /*00e0*/  IMAD.WIDE.U32 R10, R11, R0, RZ ;  /* 0x000000000b0a7225 */ /* 0x000fc800078e00ff */
[----:B---3--:R-:W-:-:S05]  /*00f0*/  IMAD R2, R3, UR5, R4 ;  /* 0x0000000503027c24 */ /* 0x008fca000f8e0204 */
[----:B------:R-:W-:-:S04]  /*0100*/  IADD3 R3, P1, PT, R2, R10, RZ ;  /* 0x0000000a02037210 */ /* 0x000fc80007f3e0ff */
[----:B------:R-:W-:Y:S01]  /*0110*/  LEA R12, P2, R3, UR12, 0x2 ;  /* 0x0000000c030c7c11 */ /* 0x000fe2000f8410ff */
[----:B------:R-:W-:-:S05]  /*0120*/  IMAD.X R4, RZ, RZ, R11, P1 ;  /* 0x000000ffff047224 */ /* 0x000fca00008e060b */
[----:B------:R-:W-:-:S05]  /*0130*/  LEA.HI.X R13, R3, UR13, R4, 0x2, P2 ;  /* 0x0000000d030d7c11 */ /* 0x000fca00090f1404 */
[----:B----4-:R0:W-:Y:S01]  /*0140*/  STG.E desc[UR8][R12.64], RZ ;  /* 0x000000ff0c007986 */ /* 0x0101e2000c101908 */
[----:B------:R-:W-:Y:S05]  /*0150*/  @!P0 EXIT ;  /* 0x000000000000894d */ /* 0x000fea0003800000 */
[----:B------:R-:W1:Y:S01]  /*0160*/  LDCU.128 UR4, c[0x0][0x380] ;  /* 0x00007000ff0477ac */ /* 0x000e620008000c00 */
[C---:B------:R-:W-:Y:S01]  /*0170*/  IMAD.SHL.U32 R5, R0.reuse, 0x10, RZ ;  /* 0x0000001000057824 */ /* 0x040fe200078e00ff */
[--C-:B------:R-:W-:Y:S01]  /*0180*/  SHF.R.U32.HI R6, RZ, 0x1c, R0.reuse ;  /* 0x0000001cff067819 */ /* 0x100fe20000011600 */
[----:B------:R-:W-:Y:S01]  /*0190*/  IMAD.SHL.U32 R7, R0, 0x4, RZ ;  /* 0x0000000400077824 */ /* 0x000fe200078e00ff */
[----:B------:R-:W-:Y:S01]  /*01a0*/  SHF.R.U32.HI R8, RZ, 0x1e, R0 ;  /* 0x0000001eff087819 */ /* 0x000fe20000011600 */
[----:B------:R-:W-:Y:S01]  /*01b0*/  IMAD.MOV.U32 R19, RZ, RZ, RZ ;  /* 0x000000ffff137224 */ /* 0x000fe200078e00ff */
[----:B-1----:R-:W-:Y:S02]  /*01c0*/  LEA RZ, P0, R2, UR6, 0x2 ;  /* 0x0000000602ff7c11 */ /* 0x002fe4000f8010ff */
[----:B------:R-:W-:Y:S01]  /*01d0*/  LEA R4, P1, R10, UR4, 0x2 ;  /* 0x000000040a047c11 */ /* 0x000fe2000f8210ff */
[----:B------:R-:W-:Y:S01]  /*01e0*/  UMOV UR4, URZ ;  /* 0x000000ff00047c82 */ /* 0x000fe20008000000 */
[----:B------:R-:W-:-:S02]  /*01f0*/  LEA.HI.X R3, R2, UR7, RZ, 0x2, P0 ;  /* 0x0000000702037c11 */ /* 0x000fc400080f14ff */
[----:B------:R-:W-:Y:S01]  /*0200*/  LEA.HI.X R21, R10, UR5, R11, 0x2, P1 ;  /* 0x000000050a157c11 */ /* 0x000fe200088f140b */
[----:B------:R-:W-:Y:S01]  /*0210*/  UMOV UR5, URZ ;  /* 0x000000ff00057c82 */ /* 0x000fe20008000000 */
[----:B------:R-:W-:-:S05]  /*0220*/  IADD3 R4, P0, PT, R4, 0x8, RZ ;  /* 0x0000000804047810 */ /* 0x000fca0007f1e0ff */
[----:B------:R-:W-:-:S08]  /*0230*/  IMAD.X R21, RZ, RZ, R21, P0 ;  /* 0x000000ffff157224 */ /* 0x000fd000000e0615 */
.L_x_15:
[----:B-1----:R-:W1:Y:S01]  /*0240*/  LDCU.64 UR6, c[0x0][0x398] ;  /* 0x00007300ff0677ac */ /* 0x002e620008000a00 */
[----:B------:R-:W-:Y:S01]  /*0250*/  ISETP.NE.AND P0, PT, R0, RZ, PT ;  /* 0x000000ff0000720c */ /* 0x000fe20003f05270 */
[----:B------:R-:W-:-:S04]  /*0260*/  UIADD3 UR4, UP0, UPT, UR4, 0x1, URZ ;  /* 0x0000000104047890 */ /* 0x000fc8000ff1e0ff */
[----:B------:R-:W-:Y:S02]  /*0270*/  UIADD3.X UR5, UPT, UPT, URZ, UR5, URZ, UP0, !UPT ;  /* 0x00000005ff057290 */ /* 0x000fe400087fe4ff */
[----:B-1----:R-:W-:-:S04]  /*0280*/  UISETP.NE.U32.AND UP0, UPT, UR4, UR6, UPT ;  /* 0x000000060400728c */ /* 0x002fc8000bf05070 */
[----:B------:R-:W-:Y:S02]  /*0290*/  UISETP.NE.AND.EX UP0, UPT, UR5, UR7, UPT, UP0 ;  /* 0x000000070500728c */ /* 0x000fe4000bf05300 */
[----:B--234-:R-:W-:Y:S09]  /*02a0*/  @!P0 BRA `(.L_x_9) ;  /* 0x0000001000088947 */ /* 0x01cff20003800000 */
[----:B------:R-:W-:Y:S01]  /*02b0*/  ISETP.GE.U32.AND P0, PT, R0, 0x4, PT ;  /* 0x000000040000780c */ /* 0x000fe20003f06070 */
[----:B------:R-:W-:-:S12]  /*02c0*/  IMAD.MOV.U32 R25, RZ, RZ, RZ ;  /* 0x000000ffff197224 */ /* 0x000fd800078e00ff */
[----:B------:R-:W-:Y:S05]  /*02d0*/  @!P0 BRA `(.L_x_10) ;  /* 0x0000000c00608947 */ /* 0x000fea0003800000 */
[----:B------:R-:W-:Y:S01]  /*02e0*/  LOP3.LUT R9, R0, 0xfffffffc, RZ, 0xc0, !PT ;  /* 0xfffffffc00097812 */ /* 0x000fe200078ec0ff */
[----:B------:R-:W1:Y:S01]  /*02f0*/  LDCU UR6, c[0x0][0x388] ;  /* 0x00007100ff0677ac */ /* 0x000e620008000800 */
[----:B------:R-:W-:Y:S02]  /*0300*/  IMAD.MOV.U32 R17, RZ, RZ, R3 ;  /* 0x000000ffff117224 */ /* 0x000fe400078e0003 */
[----:B------:R-:W-:Y:S01]  /*0310*/  ISETP.GT.U32.AND P0, PT, R9, RZ, PT ;  /* 0x000000ff0900720c */ /* 0x000fe20003f04070 */
[----:B------:R-:W-:Y:S02]  /*0320*/  IMAD.MOV.U32 R20, RZ, RZ, RZ ;  /* 0x000000ffff147224 */ /* 0x000fe400078e00ff */
[----:B------:R-:W-:Y:S01]  /*0330*/  IMAD.MOV.U32 R14, RZ, RZ, R4 ;  /* 0x000000ffff0e7224 */ /* 0x000fe200078e0004 */
[----:B------:R-:W-:Y:S01]  /*0340*/  ISETP.GT.AND.EX P0, PT, RZ, RZ, PT, P0 ;  /* 0x000000ffff00720c */ /* 0x000fe20003f04300 */
[----:B------:R-:W-:Y:S01]  /*0350*/  IMAD.MOV.U32 R15, RZ, RZ, R21 ;  /* 0x000000ffff0f7224 */ /* 0x000fe200078e0015 */
[----:B-1----:R-:W-:-:S11]  /*0360*/  LEA R16, R2, UR6, 0x2 ;  /* 0x0000000602107c11 */ /* 0x002fd6000f8e10ff */
[----:B------:R-:W-:Y:S05]  /*0370*/  @!P0 BRA `(.L_x_11) ;  /* 0x0000000800b48947 */ /* 0x000fea0003800000 */
[----:B------:R-:W-:Y:S02]  /*0380*/  ISETP.GT.U32.AND P1, PT, R9, 0xc, PT ;  /* 0x0000000c0900780c */ /* 0x000fe40003f24070 */
[----:B------:R-:W-:Y:S02]  /*0390*/  PLOP3.LUT P0, PT, PT, PT, PT, 0x80, 0x8 ;  /* 0x000000000008781c */ /* 0x000fe40003f0f070 */
[----:B------:R-:W-:-:S13]  /*03a0*/  ISETP.GT.AND.EX P1, PT, R20, RZ, PT, P1 ;  /* 0x000000ff1400720c */ /* 0x000fda0003f24310 */
[----:B------:R-:W-:Y:S05]  /*03b0*/  @!P1 BRA `(.L_x_12) ;  /* 0x0000000400ac9947 */ /* 0x000fea0003800000 */
[----:B------:R-:W-:-:S13]  /*03c0*/  PLOP3.LUT P0, PT, PT, PT, PT, 0x8, 0x80 ;  /* 0x000000000080781c */ /* 0x000fda0003f0e170 */
.L_x_13:
[----:B--2---:R-:W2:Y:S04]  /*03d0*/  LDG.E R22, desc[UR8][R14.64+-0x8] ;  /* 0xfffff8080e167981 */ /* 0x004ea8000c1e1900 */
[----:B------:R-:W2:Y:S01]  /*03e0*/  LDG.E R23, desc[UR8][R16.64] ;  /* 0x0000000810177981 */ /* 0x000ea2000c1e1900 */
[----:B------:R-:W-:Y:S01]  /*03f0*/  IADD3 R18, P1, PT, R7, R16, RZ ;  /* 0x0000001007127210 */ /* 0x000fe20007f3e0ff */
[----:B--2---:R-:W-:-:S04]  /*0400*/  FFMA R27, R22, R23, R19 ;  /* 0x00000017161b7223 */ /* 0x004fc80000000013 */
[----:B------:R-:W-:Y:S01]  /*0410*/  IMAD.X R19, R8, 0x1, R17, P1 ;  /* 0x0000000108137824 */ /* 0x000fe200008e0611 */
[----:B------:R1:W-:Y:S04]  /*0420*/  STG.E desc[UR8][R12.64], R27 ;  /* 0x0000001b0c007986 */ /* 0x0003e8000c101908 */
[----:B------:R-:W2:Y:S04]  /*0430*/  LDG.E R18, desc[UR8][R18.64] ;  /* 0x0000000812127981 */ /* 0x000ea8000c1e1900 */
[----:B------:R-:W2:Y:S01]  /*0440*/  LDG.E R24, desc[UR8][R14.64+-0x4] ;  /* 0xfffffc080e187981 */ /* 0x000ea2000c1e1900 */
[----:B------:R-:W-:-:S04]  /*0450*/  LEA R22, P1, R0, R16, 0x3 ;  /* 0x0000001000167211 */ /* 0x000fc800078218ff */
[----:B------:R-:W-:Y:S01]  /*0460*/  LEA.HI.X R23, R0, R17, RZ, 0x3, P1 ;  /* 0x0000001100177211 */ /* 0x000fe200008f1cff */
[----:B--2---:R-:W-:-:S05]  /*0470*/  FFMA R29, R24, R18, R27 ;  /* 0x00000012181d7223 */ /* 0x004fca000000001b */
[----:B------:R2:W-:Y:S04]  /*0480*/  STG.E desc[UR8][R12.64], R29 ;  /* 0x0000001d0c007986 */ /* 0x0005e8000c101908 */
[----:B------:R-:W1:Y:S04]  /*0490*/  LDG.E R22, desc[UR8][R22.64] ;  /* 0x0000000816167981 */ /* 0x000e68000c1e1900 */
[----:B------:R-:W1:Y:S01]  /*04a0*/  LDG.E R26, desc[UR8][R14.64] ;  /* 0x000000080e1a7981 */ /* 0x000e62000c1e1900 */
[----:B------:R-:W-:Y:S01]  /*04b0*/  IMAD.WIDE.U32 R24, R0, 0xc, R16 ;  /* 0x0000000c00187825 */ /* 0x000fe200078e0010 */
[----:B------:R-:W-:-:S03]  /*04c0*/  UMOV UR6, URZ ;  /* 0x000000ff00067c82 */ /* 0x000fc60008000000 */
[----:B------:R-:W-:Y:S02]  /*04d0*/  IMAD.MOV.U32 R18, RZ, RZ, R24 ;  /* 0x000000ffff127224 */ /* 0x000fe400078e0018 */
[----:B------:R-:W-:Y:S02]  /*04e0*/  VIADD R19, R25, UR6 ;  /* 0x0000000619137c36 */ /* 0x000fe40008000000 */
[----:B-1----:R-:W-:-:S05]  /*04f0*/  FFMA R27, R26, R22, R29 ;  /* 0x000000161a1b7223 */ /* 0x002fca000000001d */
[----:B------:R1:W-:Y:S04]  /*0500*/  STG.E desc[UR8][R12.64], R27 ;  /* 0x0000001b0c007986 */ /* 0x0003e8000c101908 */
[----:B------:R-:W2:Y:S04]  /*0510*/  LDG.E R18, desc[UR8][R18.64] ;  /* 0x0000000812127981 */ /* 0x000ea8000c1e1900 */
[----:B------:R-:W2:Y:S01]  /*0520*/  LDG.E R24, desc[UR8][R14.64+0x4] ;  /* 0x000004080e187981 */ /* 0x000ea2000c1e1900 */
[----:B------:R-:W-:-:S05]  /*0530*/  IADD3 R16, P1, PT, R5, R16, RZ ;  /* 0x0000001005107210 */ /* 0x000fca0007f3e0ff */
[----:B------:R-:W-:Y:S02]  /*0540*/  IMAD.X R17, R6, 0x1, R17, P1 ;  /* 0x0000000106117824 */ /* 0x000fe400008e0611 */
[----:B--2---:R-:W-:-:S05]  /*0550*/  FFMA R29, R24, R18, R27 ;  /* 0x00000012181d7223 */ /* 0x004fca000000001b */
[----:B------:R2:W-:Y:S04]  /*0560*/  STG.E desc[UR8][R12.64], R29 ;  /* 0x0000001d0c007986 */ /* 0x0005e8000c101908 */
[----:B------:R-:W3:Y:S04]  /*0570*/  LDG.E R22, desc[UR8][R14.64+0x8] ;  /* 0x000008080e167981 */ /* 0x000ee8000c1e1900 */
[----:B------:R-:W3:Y:S01]  /*0580*/  LDG.E R23, desc[UR8][R16.64] ;  /* 0x0000000810177981 */ /* 0x000ee2000c1e1900 */
[----:B------:R-:W-:-:S05]  /*0590*/  IADD3 R24, P1, PT, R7, R16, RZ ;  /* 0x0000001007187210 */ /* 0x000fca0007f3e0ff */
[----:B------:R-:W-:Y:S02]  /*05a0*/  IMAD.X R25, R8, 0x1, R17, P1 ;  /* 0x0000000108197824 */ /* 0x000fe400008e0611 */
[----:B---3--:R-:W-:-:S05]  /*05b0*/  FFMA R26, R22, R23, R29 ;  /* 0x00000017161a7223 */ /* 0x008fca000000001d */
[----:B------:R-:W-:Y:S04]  /*05c0*/  STG.E desc[UR8][R12.64], R26 ;  /* 0x0000001a0c007986 */ /* 0x000fe8000c101908 */
[----:B------:R-:W1:Y:S04]  /*05d0*/  LDG.E R24, desc[UR8][R24.64] ;  /* 0x0000000818187981 */ /* 0x000e68000c1e1900 */
[----:B------:R-:W1:Y:S01]  /*05e0*/  LDG.E R19, desc[UR8][R14.64+0xc] ;  /* 0x00000c080e137981 */ /* 0x000e62000c1e1900 */
[----:B------:R-:W-:-:S04]  /*05f0*/  LEA R22, P1, R0, R16, 0x3 ;  /* 0x0000001000167211 */ /* 0x000fc800078218ff */
[----:B------:R-:W-:Y:S01]  /*0600*/  LEA.HI.X R23, R0, R17, RZ, 0x3, P1 ;  /* 0x0000001100177211 */ /* 0x000fe200008f1cff */
[----:B-1----:R-:W-:-:S05]  /*0610*/  FFMA R27, R19, R24, R26 ;  /* 0x00000018131b7223 */ /* 0x002fca000000001a */
[----:B------:R1:W-:Y:S04]  /*0620*/  STG.E desc[UR8][R12.64], R27 ;  /* 0x0000001b0c007986 */ /* 0x0003e8000c101908 */
[----:B------:R-:W2:Y:S04]  /*0630*/  LDG.E R22, desc[UR8][R22.64] ;  /* 0x0000000816167981 */ /* 0x000ea8000c1e1900 */
[----:B------:R-:W2:Y:S01]  /*0640*/  LDG.E R28, desc[UR8][R14.64+0x10] ;  /* 0x000010080e1c7981 */ /* 0x000ea2000c1e1900 */
[----:B------:R-:W-:-:S04]  /*0650*/  IMAD.WIDE.U32 R18, R0, 0xc, R16 ;  /* 0x0000000c00127825 */ /* 0x000fc800078e0010 */
[----:B------:R-:W-:Y:S02]  /*0660*/  VIADD R19, R19, UR6 ;  /* 0x0000000613137c36 */ /* 0x000fe40008000000 */
[----:B--2---:R-:W-:-:S05]  /*0670*/  FFMA R29, R28, R22, R27 ;  /* 0x000000161c1d7223 */ /* 0x004fca000000001b */
[----:B------:R2:W-:Y:S04]  /*0680*/  STG.E desc[UR8][R12.64], R29 ;  /* 0x0000001d0c007986 */ /* 0x0005e8000c101908 */
[----:B------:R-:W3:Y:S04]  /*0690*/  LDG.E R18, desc[UR8][R18.64] ;  /* 0x0000000812127981 */ /* 0x000ee8000c1e1900 */
[----:B------:R-:W3:Y:S01]  /*06a0*/  LDG.E R24, desc[UR8][R14.64+0x14] ;  /* 0x000014080e187981 */ /* 0x000ee2000c1e1900 */
[----:B------:R-:W-:-:S05]  /*06b0*/  IADD3 R16, P1, PT, R5, R16, RZ ;  /* 0x0000001005107210 */ /* 0x000fca0007f3e0ff */
[----:B------:R-:W-:Y:S02]  /*06c0*/  IMAD.X R17, R6, 0x1, R17, P1 ;  /* 0x0000000106117824 */ /* 0x000fe400008e0611 */
[----:B---3--:R-:W-:-:S05]  /*06d0*/  FFMA R23, R24, R18, R29 ;  /* 0x0000001218177223 */ /* 0x008fca000000001d */
[----:B------:R3:W-:Y:S04]  /*06e0*/  STG.E desc[UR8][R12.64], R23 ;  /* 0x000000170c007986 */ /* 0x0007e8000c101908 */
[----:B------:R-:W1:Y:S04]  /*06f0*/  LDG.E R22, desc[UR8][R14.64+0x18] ;  /* 0x000018080e167981 */ /* 0x000e68000c1e1900 */
[----:B------:R-:W1:Y:S01]  /*0700*/  LDG.E R25, desc[UR8][R16.64] ;  /* 0x0000000810197981 */ /* 0x000e62000c1e1900 */
[----:B------:R-:W-:Y:S01]  /*0710*/  IADD3 R24, P1, PT, R7, R16, RZ ;  /* 0x0000001007187210 */ /* 0x000fe20007f3e0ff */
[----:B-1----:R-:W-:-:S04]  /*0720*/  FFMA R27, R22, R25, R23 ;  /* 0x00000019161b7223 */ /* 0x002fc80000000017 */
        /* <DEDUP_REMOVED lines=8> */
[----:B------:R-:W4:Y:S04]  /*07b0*/  LDG.E R18, desc[UR8][R18.64] ;  /* 0x0000000812127981 */ /* 0x000f28000c1e1900 */
[----:B------:R-:W4:Y:S01]  /*07c0*/  LDG.E R26, desc[UR8][R14.64+0x20] ;  /* 0x000020080e1a7981 */ /* 0x000f22000c1e1900 */
[----:B---3--:R-:W-:-:S04]  /*07d0*/  IMAD.WIDE.U32 R22, R0, 0xc, R16 ;  /* 0x0000000c00167825 */ /* 0x008fc800078e0010 */
[----:B------:R-:W-:Y:S02]  /*07e0*/  VIADD R23, R23, UR6 ;  /* 0x0000000617177c36 */ /* 0x000fe40008000000 */
[----:B----4-:R-:W-:-:S05]  /*07f0*/  FFMA R26, R26, R18, R29 ;  /* 0x000000121a1a7223 */ /* 0x010fca000000001d */
[----:B------:R3:W-:Y:S04]  /*0800*/  STG.E desc[UR8][R12.64], R26 ;  /* 0x0000001a0c007986 */ /* 0x0007e8000c101908 */
[----:B------:R-:W1:Y:S04]  /*0810*/  LDG.E R22, desc[UR8][R22.64] ;  /* 0x0000000816167981 */ /* 0x000e68000c1e1900 */
[----:B------:R-:W1:Y:S01]  /*0820*/  LDG.E R25, desc[UR8][R14.64+0x24] ;  /* 0x000024080e197981 */ /* 0x000e62000c1e1900 */
[----:B------:R-:W-:-:S05]  /*0830*/  IADD3 R16, P1, PT, R5, R16, RZ ;  /* 0x0000001005107210 */ /* 0x000fca0007f3e0ff */
[----:B------:R-:W-:Y:S02]  /*0840*/  IMAD.X R17, R6, 0x1, R17, P1 ;  /* 0x0000000106117824 */ /* 0x000fe400008e0611 */
[----:B-1----:R-:W-:-:S05]  /*0850*/  FFMA R27, R25, R22, R26 ;  /* 0x00000016191b7223 */ /* 0x002fca000000001a */
[----:B------:R1:W-:Y:S04]  /*0860*/  STG.E desc[UR8][R12.64], R27 ;  /* 0x0000001b0c007986 */ /* 0x0003e8000c101908 */
[----:B------:R-:W2:Y:S04]  /*0870*/  LDG.E R24, desc[UR8][R14.64+0x28] ;  /* 0x000028080e187981 */ /* 0x000ea8000c1e1900 */
[----:B------:R-:W2:Y:S01]  /*0880*/  LDG.E R19, desc[UR8][R16.64] ;  /* 0x0000000810137981 */ /* 0x000ea2000c1e1900 */
[----:B------:R-:W-:Y:S01]  /*0890*/  IADD3 R18, P1, PT, R7, R16, RZ ;  /* 0x0000001007127210 */ /* 0x000fe20007f3e0ff */
[----:B--2---:R-:W-:-:S04]  /*08a0*/  FFMA R29, R24, R19, R27 ;  /* 0x00000013181d7223 */ /* 0x004fc8000000001b */
[----:B------:R-:W-:Y:S01]  /*08b0*/  IMAD.X R19, R8, 0x1, R17, P1 ;  /* 0x0000000108137824 */ /* 0x000fe200008e0611 */
[----:B------:R2:W-:Y:S04]  /*08c0*/  STG.E desc[UR8][R12.64], R29 ;  /* 0x0000001d0c007986 */ /* 0x0005e8000c101908 */
[----:B------:R-:W3:Y:S04]  /*08d0*/  LDG.E R18, desc[UR8][R18.64] ;  /* 0x0000000812127981 */ /* 0x000ee8000c1e1900 */
[----:B------:R-:W3:Y:S01]  /*08e0*/  LDG.E R22, desc[UR8][R14.64+0x2c] ;  /* 0x00002c080e167981 */ /* 0x000ee2000c1e1900 */
[----:B------:R-:W-:-:S04]  /*08f0*/  LEA R24, P1, R0, R16, 0x3 ;  /* 0x0000001000187211 */ /* 0x000fc800078218ff */
[----:B------:R-:W-:Y:S01]  /*0900*/  LEA.HI.X R25, R0, R17, RZ, 0x3, P1 ;  /* 0x0000001100197211 */ /* 0x000fe200008f1cff */
[----:B---3--:R-:W-:-:S05]  /*0910*/  FFMA R26, R22, R18, R29 ;  /* 0x00000012161a7223 */ /* 0x008fca000000001d */
[----:B------:R2:W-:Y:S04]  /*0920*/  STG.E desc[UR8][R12.64], R26 ;  /* 0x0000001a0c007986 */ /* 0x0005e8000c101908 */
[----:B------:R-:W3:Y:S04]  /*0930*/  LDG.E R24, desc[UR8][R24.64] ;  /* 0x0000000818187981 */ /* 0x000ee8000c1e1900 */
[----:B-1----:R-:W3:Y:S01]  /*0940*/  LDG.E R27, desc[UR8][R14.64+0x30] ;  /* 0x000030080e1b7981 */ /* 0x002ee2000c1e1900 */
[----:B------:R-:W-:-:S04]  /*0950*/  IMAD.WIDE.U32 R22, R0, 0xc, R16 ;  /* 0x0000000c00167825 */ /* 0x000fc800078e0010 */
[----:B------:R-:W-:Y:S01]  /*0960*/  VIADD R23, R23, UR6 ;  /* 0x0000000617177c36 */ /* 0x000fe20008000000 */
[----:B------:R-:W-:Y:S01]  /*0970*/  IADD3 R9, P1, PT, R9, -0x10, RZ ;  /* 0xfffffff009097810 */ /* 0x000fe20007f3e0ff */
[----:B---3--:R-:W-:-:S05]  /*0980*/  FFMA R27, R27, R24, R26 ;  /* 0x000000181b1b7223 */ /* 0x008fca000000001a */
[----:B------:R2:W-:Y:S04]  /*0990*/  STG.E desc[UR8][R12.64], R27 ;  /* 0x0000001b0c007986 */ /* 0x0005e8000c101908 */
[----:B------:R-:W3:Y:S04]  /*09a0*/  LDG.E R19, desc[UR8][R22.64] ;  /* 0x0000000816137981 */ /* 0x000ee8000c1e1900 */
[----:B------:R1:W3:Y:S01]  /*09b0*/  LDG.E R18, desc[UR8][R14.64+0x34] ;  /* 0x000034080e127981 */ /* 0x0002e2000c1e1900 */
[----:B------:R-:W-:Y:S02]  /*09c0*/  IADD3.X R20, PT, PT, R20, -0x1, RZ, P1, !PT ;  /* 0xffffffff14147810 */ /* 0x000fe40000ffe4ff */
[----:B------:R-:W-:-:S02]  /*09d0*/  ISETP.GT.U32.AND P1, PT, R9, 0xc, PT ;  /* 0x0000000c0900780c */ /* 0x000fc40003f24070 */
[----:B------:R-:W-:Y:S02]  /*09e0*/  IADD3 R16, P3, PT, R5, R16, RZ ;  /* 0x0000001005107210 */ /* 0x000fe40007f7e0ff */
[----:B------:R-:W-:Y:S02]  /*09f0*/  ISETP.GT.AND.EX P1, PT, R20, RZ, PT, P1 ;  /* 0x000000ff1400720c */ /* 0x000fe40003f24310 */
[----:B-1----:R-:W-:Y:S01]  /*0a00*/  IADD3 R14, P2, PT, R14, 0x40, RZ ;  /* 0x000000400e0e7810 */ /* 0x002fe20007f5e0ff */
[----:B------:R-:W-:-:S04]  /*0a10*/  IMAD.X R17, R6, 0x1, R17, P3 ;  /* 0x0000000106117824 */ /* 0x000fc800018e0611 */
[----:B------:R-:W-:Y:S02]  /*0a20*/  IMAD.X R15, RZ, RZ, R15, P2 ;  /* 0x000000ffff0f7224 */ /* 0x000fe400010e060f */
[----:B---3--:R-:W-:-:S05]  /*0a30*/  FFMA R19, R18, R19, R27 ;  /* 0x0000001312137223 */ /* 0x008fca000000001b */
[----:B------:R2:W-:Y:S01]  /*0a40*/  STG.E desc[UR8][R12.64], R19 ;  /* 0x000000130c007986 */ /* 0x0005e2000c101908 */
[----:B------:R-:W-:Y:S05]  /*0a50*/  @P1 BRA `(.L_x_13) ;  /* 0xfffffff8005c1947 */ /* 0x000fea000383ffff */
[----:B------:R-:W-:-:S07]  /*0a60*/  LOP3.LUT R25, R0, 0xfffffffc, RZ, 0xc0, !PT ;  /* 0xfffffffc00197812 */ /* 0x000fce00078ec0ff */
.L_x_12:
[----:B------:R-:W-:-:S04]  /*0a70*/  ISETP.GT.U32.AND P1, PT, R9, 0x4, PT ;  /* 0x000000040900780c */ /* 0x000fc80003f24070 */
[----:B------:R-:W-:-:S13]  /*0a80*/  ISETP.GT.AND.EX P1, PT, R20, RZ, PT, P1 ;  /* 0x000000ff1400720c */ /* 0x000fda0003f24310 */
[----:B------:R-:W-:Y:S05]  /*0a90*/  @!P1 BRA `(.L_x_14) ;  /* 0x0000000000e09947 */ /* 0x000fea0003800000 */
[----:B------:R-:W2:Y:S04]  /*0aa0*/  LDG.E R22, desc[UR8][R14.64+-0x8] ;  /* 0xfffff8080e167981 */ /* 0x000ea8000c1e1900 */
        /* <DEDUP_REMOVED lines=11> */
[----:B------:R-:W3:Y:S04]  /*0b60*/  LDG.E R22, desc[UR8][R22.64] ;  /* 0x0000000816167981 */ /* 0x000ee8000c1e1900 */
[----:B------:R-:W3:Y:S01]  /*0b70*/  LDG.E R26, desc[UR8][R14.64] ;  /* 0x000000080e1a7981 */ /* 0x000ee2000c1e1900 */
[----:B------:R-:W-:Y:S01]  /*0b80*/  IMAD.WIDE.U32 R24, R0, 0xc, R16 ;  /* 0x0000000c00187825 */ /* 0x000fe200078e0010 */
[----:B------:R-:W-:-:S03]  /*0b90*/  UMOV UR6, URZ ;  /* 0x000000ff00067c82 */ /* 0x000fc60008000000 */
[----:B------:R-:W-:Y:S02]  /*0ba0*/  IMAD.MOV.U32 R18, RZ, RZ, R24 ;  /* 0x000000ffff127224 */ /* 0x000fe400078e0018 */
[----:B------:R-:W-:Y:S02]  /*0bb0*/  VIADD R19, R25, UR6 ;  /* 0x0000000619137c36 */ /* 0x000fe40008000000 */
[----:B---3--:R-:W-:-:S05]  /*0bc0*/  FFMA R28, R26, R22, R29 ;  /* 0x000000161a1c7223 */ /* 0x008fca000000001d */
[----:B------:R-:W-:Y:S04]  /*0bd0*/  STG.E desc[UR8][R12.64], R28 ;  /* 0x0000001c0c007986 */ /* 0x000fe8000c101908 */
[----:B------:R-:W3:Y:S04]  /*0be0*/  LDG.E R18, desc[UR8][R18.64] ;  /* 0x0000000812127981 */ /* 0x000ee8000c1e1900 */
[----:B------:R-:W3:Y:S01]  /*0bf0*/  LDG.E R25, desc[UR8][R14.64+0x4] ;  /* 0x000004080e197981 */ /* 0x000ee2000c1e1900 */
[----:B------:R-:W-:-:S05]  /*0c00*/  IADD3 R16, P0, PT, R5, R16, RZ ;  /* 0x0000001005107210 */ /* 0x000fca0007f1e0ff */
[----:B------:R-:W-:Y:S02]  /*0c10*/  IMAD.X R17, R6, 0x1, R17, P0 ;  /* 0x0000000106117824 */ /* 0x000fe400000e0611 */
[----:B---3--:R-:W-:-:S05]  /*0c20*/  FFMA R23, R25, R18, R28 ;  /* 0x0000001219177223 */ /* 0x008fca000000001c */
[----:B------:R3:W-:Y:S04]  /*0c30*/  STG.E desc[UR8][R12.64], R23 ;  /* 0x000000170c007986 */ /* 0x0007e8000c101908 */
[----:B------:R-:W2:Y:S04]  /*0c40*/  LDG.E R22, desc[UR8][R14.64+0x8] ;  /* 0x000008080e167981 */ /* 0x000ea8000c1e1900 */
[----:B------:R-:W2:Y:S01]  /*0c50*/  LDG.E R24, desc[UR8][R16.64] ;  /* 0x0000000810187981 */ /* 0x000ea2000c1e1900 */
[----:B------:R-:W-:-:S05]  /*0c60*/  IADD3 R26, P0, PT, R7, R16, RZ ;  /* 0x00000010071a7210 */ /* 0x000fca0007f1e0ff */
[----:B-1----:R-:W-:Y:S02]  /*0c70*/  IMAD.X R27, R8, 0x1, R17, P0 ;  /* 0x00000001081b7824 */ /* 0x002fe400000e0611 */
[----:B--2---:R-:W-:-:S05]  /*0c80*/  FFMA R29, R22, R24, R23 ;  /* 0x00000018161d7223 */ /* 0x004fca0000000017 */
[----:B------:R1:W-:Y:S04]  /*0c90*/  STG.E desc[UR8][R12.64], R29 ;  /* 0x0000001d0c007986 */ /* 0x0003e8000c101908 */
[----:B------:R-:W2:Y:S04]  /*0ca0*/  LDG.E R26, desc[UR8][R26.64] ;  /* 0x000000081a1a7981 */ /* 0x000ea8000c1e1900 */
[----:B------:R-:W2:Y:S01]  /*0cb0*/  LDG.E R18, desc[UR8][R14.64+0xc] ;  /* 0x00000c080e127981 */ /* 0x000ea2000c1e1900 */
[----:B------:R-:W-:-:S04]  /*0cc0*/  LEA R24, P0, R0, R16, 0x3 ;  /* 0x0000001000187211 */ /* 0x000fc800078018ff */
[----:B------:R-:W-:Y:S01]  /*0cd0*/  LEA.HI.X R25, R0, R17, RZ, 0x3, P0 ;  /* 0x0000001100197211 */ /* 0x000fe200000f1cff */
[----:B--2---:R-:W-:-:S05]  /*0ce0*/  FFMA R18, R18, R26, R29 ;  /* 0x0000001a12127223 */ /* 0x004fca000000001d */
[----:B------:R1:W-:Y:S04]  /*0cf0*/  STG.E desc[UR8][R12.64], R18 ;  /* 0x000000120c007986 */ /* 0x0003e8000c101908 */
[----:B------:R-:W2:Y:S04]  /*0d00*/  LDG.E R24, desc[UR8][R24.64] ;  /* 0x0000000818187981 */ /* 0x000ea8000c1e1900 */
[----:B------:R-:W2:Y:S01]  /*0d10*/  LDG.E R19, desc[UR8][R14.64+0x10] ;  /* 0x000010080e137981 */ /* 0x000ea2000c1e1900 */
[----:B---3--:R-:W-:-:S04]  /*0d20*/  IMAD.WIDE.U32 R22, R0, 0xc, R16 ;  /* 0x0000000c00167825 */ /* 0x008fc800078e0010 */
[----:B------:R-:W-:Y:S02]  /*0d30*/  VIADD R23, R23, UR6 ;  /* 0x0000000617177c36 */ /* 0x000fe40008000000 */
[----:B--2---:R-:W-:-:S05]  /*0d40*/  FFMA R28, R19, R24, R18 ;  /* 0x00000018131c7223 */ /* 0x004fca0000000012 */
[----:B------:R1:W-:Y:S04]  /*0d50*/  STG.E desc[UR8][R12.64], R28 ;  /* 0x0000001c0c007986 */ /* 0x0003e8000c101908 */
[----:B------:R-:W2:Y:S04]  /*0d60*/  LDG.E R22, desc[UR8][R22.64] ;  /* 0x0000000816167981 */ /* 0x000ea8000c1e1900 */
[----:B------:R3:W2:Y:S01]  /*0d70*/  LDG.E R19, desc[UR8][R14.64+0x14] ;  /* 0x000014080e137981 */ /* 0x0006a2000c1e1900 */
[----:B------:R-:W-:Y:S02]  /*0d80*/  IADD3 R16, P2, PT, R5, R16, RZ ;  /* 0x0000001005107210 */ /* 0x000fe40007f5e0ff */
[----:B------:R-:W-:-:S02]  /*0d90*/  IADD3 R9, P1, PT, R9, -0x8, RZ ;  /* 0xfffffff809097810 */ /* 0x000fc40007f3e0ff */
[----:B------:R-:W-:Y:S01]  /*0da0*/  PLOP3.LUT P0, PT, PT, PT, PT, 0x8, 0x80 ;  /* 0x000000000080781c */ /* 0x000fe20003f0e170 */
[----:B------:R-:W-:Y:S01]  /*0db0*/  IMAD.X R17, R6, 0x1, R17, P2 ;  /* 0x0000000106117824 */ /* 0x000fe200010e0611 */
[----:B------:R-:W-:Y:S02]  /*0dc0*/  LOP3.LUT R25, R0, 0xfffffffc, RZ, 0xc0, !PT ;  /* 0xfffffffc00197812 */ /* 0x000fe400078ec0ff */
[----:B------:R-:W-:Y:S02]  /*0dd0*/  IADD3.X R20, PT, PT, R20, -0x1, RZ, P1, !PT ;  /* 0xffffffff14147810 */ /* 0x000fe40000ffe4ff */
[----:B---3--:R-:W-:-:S05]  /*0de0*/  IADD3 R14, P3, PT, R14, 0x20, RZ ;  /* 0x000000200e0e7810 */ /* 0x008fca0007f7e0ff */
[----:B------:R-:W-:Y:S02]  /*0df0*/  IMAD.X R15, RZ, RZ, R15, P3 ;  /* 0x000000ffff0f7224 */ /* 0x000fe400018e060f */
[----:B--2---:R-:W-:-:S05]  /*0e00*/  FFMA R19, R19, R22, R28 ;  /* 0x0000001613137223 */ /* 0x004fca000000001c */
[----:B------:R1:W-:Y:S02]  /*0e10*/  STG.E desc[UR8][R12.64], R19 ;  /* 0x000000130c007986 */ /* 0x0003e4000c101908 */
.L_x_14:
[----:B------:R-:W-:-:S04]  /*0e20*/  ISETP.NE.U32.AND P1, PT, R9, RZ, PT ;  /* 0x000000ff0900720c */ /* 0x000fc80003f25070 */
[----:B------:R-:W-:-:S13]  /*0e30*/  ISETP.NE.OR.EX P0, PT, R20, RZ, P0, P1 ;  /* 0x000000ff1400720c */ /* 0x000fda0000705710 */
[----:B------:R-:W-:Y:S05]  /*0e40*/  @!P0 BRA `(.L_x_10) ;  /* 0x0000000000848947 */ /* 0x000fea0003800000 */
.L_x_11:
[----:B------:R-:W2:Y:S04]  /*0e50*/  LDG.E R22, desc[UR8][R14.64+-0x8] ;  /* 0xfffff8080e167981 */ /* 0x000ea8000c1e1900 */
[----:B------:R-:W2:Y:S01]  /*0e60*/  LDG.E R23, desc[UR8][R16.64] ;  /* 0x0000000810177981 */ /* 0x000ea2000c1e1900 */
[----:B-1----:R-:W-:Y:S01]  /*0e70*/  IADD3 R18, P0, PT, R7, R16, RZ ;  /* 0x0000001007127210 */ /* 0x002fe20007f1e0ff */
[----:B--23--:R-:W-:-:S04]  /*0e80*/  FFMA R27, R22, R23, R19 ;  /* 0x00000017161b7223 */ /* 0x00cfc80000000013 */
        /* <DEDUP_REMOVED lines=12> */
[----:B------:R-:W-:Y:S01]  /*0f50*/  VIADD R25, R25, UR6 ;  /* 0x0000000619197c36 */ /* 0x000fe20008000000 */
[----:B------:R-:W-:Y:S01]  /*0f60*/  IADD3 R9, P0, PT, R9, -0x4, RZ ;  /* 0xfffffffc09097810 */ /* 0x000fe20007f1e0ff */
[----:B-1----:R-:W-:-:S05]  /*0f70*/  FFMA R27, R26, R22, R29 ;  /* 0x000000161a1b7223 */ /* 0x002fca000000001d */
[----:B------:R3:W-:Y:S04]  /*0f80*/  STG.E desc[UR8][R12.64], R27 ;  /* 0x0000001b0c007986 */ /* 0x0007e8000c101908 */
[----:B------:R-:W2:Y:S04]  /*0f90*/  LDG.E R19, desc[UR8][R24.64] ;  /* 0x0000000818137981 */ /* 0x000ea8000c1e1900 */
[----:B------:R1:W2:Y:S01]  /*0fa0*/  LDG.E R18, desc[UR8][R14.64+0x4] ;  /* 0x000004080e127981 */ /* 0x0002a2000c1e1900 */
[----:B------:R-:W-:Y:S02]  /*0fb0*/  IADD3.X R20, PT, PT, R20, -0x1, RZ, P0, !PT ;  /* 0xffffffff14147810 */ /* 0x000fe400007fe4ff */
[----:B------:R-:W-:-:S02]  /*0fc0*/  ISETP.NE.U32.AND P0, PT, R9, RZ, PT ;  /* 0x000000ff0900720c */ /* 0x000fc40003f05070 */
[----:B------:R-:W-:Y:S02]  /*0fd0*/  IADD3 R16, P2, PT, R5, R16, RZ ;  /* 0x0000001005107210 */ /* 0x000fe40007f5e0ff */
[----:B------:R-:W-:Y:S02]  /*0fe0*/  ISETP.NE.AND.EX P0, PT, R20, RZ, PT, P0 ;  /* 0x000000ff1400720c */ /* 0x000fe40003f05300 */
[----:B-1----:R-:W-:Y:S01]  /*0ff0*/  IADD3 R14, P1, PT, R14, 0x10, RZ ;  /* 0x000000100e0e7810 */ /* 0x002fe20007f3e0ff */
[----:B------:R-:W-:-:S04]  /*1000*/  IMAD.X R17, R6, 0x1, R17, P2 ;  /* 0x0000000106117824 */ /* 0x000fc800010e0611 */
[----:B------:R-:W-:Y:S02]  /*1010*/  IMAD.X R15, RZ, RZ, R15, P1 ;  /* 0x000000ffff0f7224 */ /* 0x000fe400008e060f */
[----:B--2---:R-:W-:-:S05]  /*1020*/  FFMA R19, R18, R19, R27 ;  /* 0x0000001312137223 */ /* 0x004fca000000001b */
[----:B------:R3:W-:Y:S01]  /*1030*/  STG.E desc[UR8][R12.64], R19 ;  /* 0x000000130c007986 */ /* 0x0007e2000c101908 */
[----:B------:R-:W-:Y:S05]  /*1040*/  @P0 BRA `(.L_x_11) ;  /* 0xfffffffc00800947 */ /* 0x000fea000383ffff */
[----:B------:R-:W-:-:S07]  /*1050*/  LOP3.LUT R25, R0, 0xfffffffc, RZ, 0xc0, !PT ;  /* 0xfffffffc00197812 */ /* 0x000fce00078ec0ff */
.L_x_10:
[----:B------:R-:W-:-:S04]  /*1060*/  LOP3.LUT R20, R0, 0x3, RZ, 0xc0, !PT ;  /* 0x0000000300147812 */ /* 0x000fc800078ec0ff */
[----:B------:R-:W-:-:S04]  /*1070*/  ISETP.NE.U32.AND P0, PT, R20, RZ, PT ;  /* 0x000000ff1400720c */ /* 0x000fc80003f05070 */
[----:B------:R-:W-:-:S13]  /*1080*/  ISETP.NE.AND.EX P0, PT, RZ, RZ, PT, P0 ;  /* 0x000000ffff00720c */ /* 0x000fda0003f05300 */
[----:B------:R-:W-:Y:S05]  /*1090*/  @!P0 BRA `(.L_x_9) ;  /* 0x00000000008c8947 */ /* 0x000fea0003800000 */
[----:B------:R-:W4:Y:S01]  /*10a0*/  LDCU.128 UR12, c[0x0][0x380] ;  /* 0x00007000ff0c77ac */ /* 0x000f220008000c00 */
[----:B------:R-:W-:Y:S01]  /*10b0*/  IMAD.MOV.U32 R14, RZ, RZ, R2 ;  /* 0x000000ffff0e7224 */ /* 0x000fe200078e0002 */
[-C--:B------:R-:W-:Y:S01]  /*10c0*/  IADD3 R17, P0, PT, R10, R25.reuse, RZ ;  /* 0x000000190a117210 */ /* 0x080fe20007f1e0ff */
[----:B------:R-:W-:Y:S01]  /*10d0*/  IMAD.MOV.U32 R15, RZ, RZ, RZ ;  /* 0x000000ffff0f7224 */ /* 0x000fe200078e00ff */
[----:B------:R-:W-:Y:S02]  /*10e0*/  UMOV UR6, URZ ;  /* 0x000000ff00067c82 */ /* 0x000fe40008000000 */
[C---:B------:R-:W-:Y:S01]  /*10f0*/  IMAD R9, R0.reuse, UR6, RZ ;  /* 0x0000000600097c24 */ /* 0x040fe2000f8e02ff */
[----:B-1----:R-:W-:Y:S01]  /*1100*/  IADD3.X R18, PT, PT, R11, UR6, RZ, P0, !PT ;  /* 0x000000060b127c10 */ /* 0x002fe200087fe4ff */
[----:B------:R-:W-:-:S04]  /*1110*/  IMAD.WIDE.U32 R22, R0, R25, R14 ;  /* 0x0000001900167225 */ /* 0x000fc800078e000e */
[----:B------:R-:W-:Y:S01]  /*1120*/  IMAD.IADD R9, R23, 0x1, R9 ;  /* 0x0000000117097824 */ /* 0x000fe200078e0209 */
[C---:B----4-:R-:W-:Y:S02]  /*1130*/  LEA R16, P1, R17.reuse, UR12, 0x2 ;  /* 0x0000000c11107c11 */ /* 0x050fe4000f8210ff */
[C---:B------:R-:W-:Y:S02]  /*1140*/  LEA R14, P0, R22.reuse, UR14, 0x2 ;  /* 0x0000000e160e7c11 */ /* 0x040fe4000f8010ff */
[----:B------:R-:W-:Y:S02]  /*1150*/  LEA.HI.X R17, R17, UR13, R18, 0x2, P1 ;  /* 0x0000000d11117c11 */ /* 0x000fe400088f1412 */
[----:B------:R-:W-:-:S03]  /*1160*/  LEA.HI.X R15, R22, UR15, R9, 0x2, P0 ;  /* 0x0000000f160f7c11 */ /* 0x000fc600080f1409 */
[----:B------:R-:W2:Y:S04]  /*1170*/  LDG.E R18, desc[UR8][R16.64] ;  /* 0x0000000810127981 */ /* 0x000ea8000c1e1900 */
[----:B------:R-:W2:Y:S01]  /*1180*/  LDG.E R9, desc[UR8][R14.64] ;  /* 0x000000080e097981 */ /* 0x000ea2000c1e1900 */
[----:B------:R-:W-:-:S04]  /*1190*/  ISETP.NE.U32.AND P0, PT, R20, 0x1, PT ;  /* 0x000000011400780c */ /* 0x000fc80003f05070 */
[----:B------:R-:W-:Y:S01]  /*11a0*/  ISETP.NE.AND.EX P0, PT, RZ, RZ, PT, P0 ;  /* 0x000000ffff00720c */ /* 0x000fe20003f05300 */
[----:B--23--:R-:W-:-:S05]  /*11b0*/  FFMA R19, R18, R9, R19 ;  /* 0x0000000912137223 */ /* 0x00cfca0000000013 */
[----:B------:R4:W-:Y:S07]  /*11c0*/  STG.E desc[UR8][R12.64], R19 ;  /* 0x000000130c007986 */ /* 0x0009ee000c101908 */
[----:B------:R-:W-:Y:S05]  /*11d0*/  @!P0 BRA `(.L_x_9) ;  /* 0x00000000003c8947 */ /* 0x000fea0003800000 */
[----:B------:R-:W-:Y:S01]  /*11e0*/  IADD3 R14, P0, PT, R7, R14, RZ ;  /* 0x0000000e070e7210 */ /* 0x000fe20007f1e0ff */
[----:B------:R-:W4:Y:S04]  /*11f0*/  LDG.E R18, desc[UR8][R16.64+0x4] ;  /* 0x0000040810127981 */ /* 0x000f28000c1e1900 */
[----:B------:R-:W-:-:S05]  /*1200*/  IMAD.X R15, R8, 0x1, R15, P0 ;  /* 0x00000001080f7824 */ /* 0x000fca00000e060f */
[----:B------:R-:W4:Y:S01]  /*1210*/  LDG.E R9, desc[UR8][R14.64] ;  /* 0x000000080e097981 */ /* 0x000f22000c1e1900 */
[----:B------:R-:W-:-:S04]  /*1220*/  ISETP.NE.U32.AND P0, PT, R20, 0x2, PT ;  /* 0x000000021400780c */ /* 0x000fc80003f05070 */
[----:B------:R-:W-:Y:S01]  /*1230*/  ISETP.NE.AND.EX P0, PT, RZ, RZ, PT, P0 ;  /* 0x000000ffff00720c */ /* 0x000fe20003f05300 */
[----:B----4-:R-:W-:-:S05]  /*1240*/  FFMA R19, R18, R9, R19 ;  /* 0x0000000912137223 */ /* 0x010fca0000000013 */
[----:B------:R1:W-:Y:S07]  /*1250*/  STG.E desc[UR8][R12.64], R19 ;  /* 0x000000130c007986 */ /* 0x0003ee000c101908 */
[----:B------:R-:W-:Y:S05]  /*1260*/  @!P0 BRA `(.L_x_9) ;  /* 0x0000000000188947 */ /* 0x000fea0003800000 */
[----:B------:R-:W-:Y:S01]  /*1270*/  IADD3 R14, P0, PT, R7, R14, RZ ;  /* 0x0000000e070e7210 */ /* 0x000fe20007f1e0ff */
[----:B------:R-:W1:Y:S04]  /*1280*/  LDG.E R16, desc[UR8][R16.64+0x8] ;  /* 0x0000080810107981 */ /* 0x000e68000c1e1900 */
[----:B------:R-:W-:-:S05]  /*1290*/  IMAD.X R15, R8, 0x1, R15, P0 ;  /* 0x00000001080f7824 */ /* 0x000fca00000e060f */
[----:B------:R-:W1:Y:S02]  /*12a0*/  LDG.E R14, desc[UR8][R14.64] ;  /* 0x000000080e0e7981 */ /* 0x000e64000c1e1900 */
[----:B-1----:R-:W-:-:S05]  /*12b0*/  FFMA R19, R16, R14, R19 ;  /* 0x0000000e10137223 */ /* 0x002fca0000000013 */
[----:B------:R1:W-:Y:S02]  /*12c0*/  STG.E desc[UR8][R12.64], R19 ;  /* 0x000000130c007986 */ /* 0x0003e4000c101908 */
.L_x_9:
[----:B------:R-:W-:Y:S05]  /*12d0*/  BRA.U UP0, `(.L_x_15) ;  /* 0xffffffed00d87547 */ /* 0x000fea000b83ffff */
[----:B------:R-:W-:Y:S05]  /*12e0*/  EXIT ;  /* 0x000000000000794d */ /* 0x000fea0003800000 */
.L_x_16:
        /* <DEDUP_REMOVED lines=9> */
.L_x_18:


//--------------------- .nv.shared._Z12multi_sharedPfS_S_m --------------------------
	.section	.nv.shared._Z12multi_sharedPfS_S_m,"aw",@nobits
	.sectionflags	@""
	.align	16
	.zero		1024


//--------------------- .nv.shared.reserved.0     --------------------------
	.section	.nv.shared.reserved.0,"aw",@nobits
	.weak		__nv_reservedSMEM_offset_0_alias
	.size		__nv_reservedSMEM_offset_0_alias, 0, 64
	.other		__nv_reservedSMEM_offset_0_alias,@"STO_CUDA_RESERVED_SHARED STV_DEFAULT"
__nv_reservedSMEM_offset_0_alias:
	.zero		0
	.zero		64


//--------------------- .nv.shared._Z15multi_no_sharedPfS_S_m --------------------------
	.section	.nv.shared._Z15multi_no_sharedPfS_S_m,"aw",@nobits
	.sectionflags	@""
	.align	16
	.zero		1024


//--------------------- .nv.constant0._Z12multi_sharedPfS_S_m --------------------------
	.section	.nv.constant0._Z12multi_sharedPfS_S_m,"a",@progbits
	.sectionflags	@""
	.align	4
.nv.constant0._Z12multi_sharedPfS_S_m:
	.zero		928


//--------------------- .nv.constant0._Z15multi_no_sharedPfS_S_m --------------------------
	.section	.nv.constant0._Z15multi_no_sharedPfS_S_m,"a",@progbits
	.sectionflags	@""
	.align	4
.nv.constant0._Z15multi_no_sharedPfS_S_m:
	.zero		928


//--------------------- SYMBOLS --------------------------

	.type		.nv.reservedSmem.offset0,@object
	.size		.nv.reservedSmem.offset0,0x4
	.type		.nv.reservedSmem.cap,@object
	.size		.nv.reservedSmem.cap,0x4
